//
// Generated by NVIDIA NVVM Compiler
//
// Compiler Build ID: CL-36424714
// Cuda compilation tools, release 13.0, V13.0.88
// Based on NVVM 20.0.0
//

.version 9.0
.target sm_100
.address_size 64

	// .globl	_Z18KernelPerlinCUDA_HPhPfiiifmf

.visible .entry _Z18KernelPerlinCUDA_HPhPfiiifmf(
	.param .u64 .ptr .align 1 _Z18KernelPerlinCUDA_HPhPfiiifmf_param_0,
	.param .u64 .ptr .align 1 _Z18KernelPerlinCUDA_HPhPfiiifmf_param_1,
	.param .u32 _Z18KernelPerlinCUDA_HPhPfiiifmf_param_2,
	.param .u32 _Z18KernelPerlinCUDA_HPhPfiiifmf_param_3,
	.param .u32 _Z18KernelPerlinCUDA_HPhPfiiifmf_param_4,
	.param .f32 _Z18KernelPerlinCUDA_HPhPfiiifmf_param_5,
	.param .u64 _Z18KernelPerlinCUDA_HPhPfiiifmf_param_6,
	.param .f32 _Z18KernelPerlinCUDA_HPhPfiiifmf_param_7
)
{
	.reg .pred 	%p<25>;
	.reg .b32 	%r<64>;
	.reg .b32 	%f<95>;
	.reg .b64 	%rd<22>;
	.reg .b64 	%fd<38>;

	ld.param.u64 	%rd2, [_Z18KernelPerlinCUDA_HPhPfiiifmf_param_0];
	ld.param.u64 	%rd3, [_Z18KernelPerlinCUDA_HPhPfiiifmf_param_1];
	ld.param.u32 	%r3, [_Z18KernelPerlinCUDA_HPhPfiiifmf_param_2];
	ld.param.u32 	%r4, [_Z18KernelPerlinCUDA_HPhPfiiifmf_param_3];
	ld.param.u32 	%r5, [_Z18KernelPerlinCUDA_HPhPfiiifmf_param_4];
	ld.param.f32 	%f10, [_Z18KernelPerlinCUDA_HPhPfiiifmf_param_5];
	ld.param.u64 	%rd4, [_Z18KernelPerlinCUDA_HPhPfiiifmf_param_6];
	ld.param.f32 	%f11, [_Z18KernelPerlinCUDA_HPhPfiiifmf_param_7];
	mov.u32 	%r7, %ctaid.x;
	mov.u32 	%r8, %ntid.x;
	mov.u32 	%r9, %tid.x;
	mad.lo.s32 	%r1, %r7, %r8, %r9;
	mov.u32 	%r10, %ctaid.y;
	mov.u32 	%r11, %ntid.y;
	mov.u32 	%r12, %tid.y;
	mad.lo.s32 	%r13, %r10, %r11, %r12;
	setp.ge.s32 	%p1, %r1, %r4;
	setp.ge.s32 	%p2, %r13, %r5;
	or.pred  	%p3, %p1, %p2;
	mov.f32 	%f94, 0f3F800000;
	@%p3 bra 	$L__BB0_10;
	cvta.to.global.u64 	%rd5, %rd3;
	cvta.to.global.u64 	%rd6, %rd2;
	cvt.u64.u32 	%rd7, %r13;
	mad.lo.s64 	%rd8, %rd4, %rd7, %rd6;
	shl.b32 	%r14, %r1, 2;
	mul.wide.s32 	%rd9, %r14, 4;
	add.s64 	%rd1, %rd8, %rd9;
	mul.f32 	%f13, %f11, 0f00000000;
	cvt.rn.f32.s32 	%f14, %r1;
	add.f32 	%f15, %f13, %f14;
	cvt.rzi.s32.f32 	%r15, %f15;
	rem.s32 	%r16, %r15, %r3;
	cvt.rn.f32.u32 	%f16, %r13;
	add.f32 	%f17, %f11, %f16;
	cvt.rzi.s32.f32 	%r17, %f17;
	rem.s32 	%r18, %r17, %r3;
	mad.lo.s32 	%r19, %r18, %r3, %r16;
	mul.wide.s32 	%rd10, %r19, 4;
	add.s64 	%rd11, %rd5, %rd10;
	ld.global.f32 	%f18, [%rd11];
	mul.f32 	%f19, %f18, 0f3F000000;
	cvt.rn.f64.s32 	%fd1, %r1;
	cvt.f64.f32 	%fd2, %f13;
	fma.rn.f64 	%fd3, %fd1, 0d4000000000000000, %fd2;
	cvt.rzi.s32.f64 	%r20, %fd3;
	rem.s32 	%r21, %r20, %r3;
	shl.b32 	%r22, %r13, 1;
	cvt.rn.f64.u32 	%fd4, %r22;
	cvt.f64.f32 	%fd5, %f11;
	add.f64 	%fd6, %fd4, %fd5;
	cvt.rzi.s32.f64 	%r23, %fd6;
	rem.s32 	%r24, %r23, %r3;
	mad.lo.s32 	%r25, %r24, %r3, %r21;
	mul.wide.s32 	%rd12, %r25, 4;
	add.s64 	%rd13, %rd5, %rd12;
	ld.global.f32 	%f20, [%rd13];
	cvt.f64.f32 	%fd7, %f20;
	cvt.f64.f32 	%fd8, %f19;
	fma.rn.f64 	%fd9, %fd7, 0d3FD0000000000000, %fd8;
	cvt.rn.f32.f64 	%f21, %fd9;
	fma.rn.f64 	%fd10, %fd1, 0d4010000000000000, %fd2;
	cvt.rzi.s32.f64 	%r26, %fd10;
	rem.s32 	%r27, %r26, %r3;
	shl.b32 	%r28, %r13, 2;
	cvt.rn.f64.u32 	%fd11, %r28;
	add.f64 	%fd12, %fd11, %fd5;
	cvt.rzi.s32.f64 	%r29, %fd12;
	rem.s32 	%r30, %r29, %r3;
	mad.lo.s32 	%r31, %r30, %r3, %r27;
	mul.wide.s32 	%rd14, %r31, 4;
	add.s64 	%rd15, %rd5, %rd14;
	ld.global.f32 	%f22, [%rd15];
	cvt.f64.f32 	%fd13, %f22;
	cvt.f64.f32 	%fd14, %f21;
	fma.rn.f64 	%fd15, %fd13, 0d3FC0000000000000, %fd14;
	cvt.rn.f32.f64 	%f23, %fd15;
	fma.rn.f64 	%fd16, %fd1, 0d4020000000000000, %fd2;
	cvt.rzi.s32.f64 	%r32, %fd16;
	rem.s32 	%r33, %r32, %r3;
	shl.b32 	%r34, %r13, 3;
	cvt.rn.f64.u32 	%fd17, %r34;
	add.f64 	%fd18, %fd17, %fd5;
	cvt.rzi.s32.f64 	%r35, %fd18;
	rem.s32 	%r36, %r35, %r3;
	mad.lo.s32 	%r37, %r36, %r3, %r33;
	mul.wide.s32 	%rd16, %r37, 4;
	add.s64 	%rd17, %rd5, %rd16;
	ld.global.f32 	%f24, [%rd17];
	cvt.f64.f32 	%fd19, %f24;
	cvt.f64.f32 	%fd20, %f23;
	fma.rn.f64 	%fd21, %fd19, 0d3FB0000000000000, %fd20;
	cvt.rn.f32.f64 	%f25, %fd21;
	fma.rn.f64 	%fd22, %fd1, 0d4030000000000000, %fd2;
	cvt.rzi.s32.f64 	%r38, %fd22;
	rem.s32 	%r39, %r38, %r3;
	shl.b32 	%r40, %r13, 4;
	cvt.rn.f64.u32 	%fd23, %r40;
	add.f64 	%fd24, %fd23, %fd5;
	cvt.rzi.s32.f64 	%r41, %fd24;
	rem.s32 	%r42, %r41, %r3;
	mad.lo.s32 	%r43, %r42, %r3, %r39;
	mul.wide.s32 	%rd18, %r43, 4;
	add.s64 	%rd19, %rd5, %rd18;
	ld.global.f32 	%f26, [%rd19];
	cvt.f64.f32 	%fd25, %f26;
	cvt.f64.f32 	%fd26, %f25;
	fma.rn.f64 	%fd27, %fd25, 0d3FA0000000000000, %fd26;
	cvt.rn.f32.f64 	%f27, %fd27;
	fma.rn.f64 	%fd28, %fd1, 0d4040000000000000, %fd2;
	cvt.rzi.s32.f64 	%r44, %fd28;
	rem.s32 	%r45, %r44, %r3;
	cvt.rn.f64.u32 	%fd29, %r13;
	fma.rn.f64 	%fd30, %fd29, 0d4040000000000000, %fd5;
	cvt.rzi.s32.f64 	%r46, %fd30;
	rem.s32 	%r47, %r46, %r3;
	mad.lo.s32 	%r48, %r47, %r3, %r45;
	mul.wide.s32 	%rd20, %r48, 4;
	add.s64 	%rd21, %rd5, %rd20;
	ld.global.f32 	%f28, [%rd21];
	cvt.f64.f32 	%fd31, %f28;
	cvt.f64.f32 	%fd32, %f27;
	fma.rn.f64 	%fd33, %fd31, 0d3FA0000000000000, %fd32;
	cvt.rn.f32.f64 	%f1, %fd33;
	mul.f32 	%f29, %f10, 0f3F000000;
	cvt.rzi.f32.f32 	%f30, %f29;
	add.f32 	%f31, %f30, %f30;
	sub.f32 	%f32, %f10, %f31;
	abs.f32 	%f2, %f32;
	abs.f32 	%f3, %f1;
	setp.lt.f32 	%p4, %f3, 0f00800000;
	mul.f32 	%f33, %f3, 0f4B800000;
	selp.f32 	%f34, %f33, %f3, %p4;
	selp.f32 	%f35, 0fC1C00000, 0f00000000, %p4;
	mov.b32 	%r49, %f34;
	add.s32 	%r50, %r49, -1060439283;
	and.b32  	%r51, %r50, -8388608;
	sub.s32 	%r52, %r49, %r51;
	mov.b32 	%f36, %r52;
	cvt.rn.f32.s32 	%f37, %r51;
	fma.rn.f32 	%f38, %f37, 0f34000000, %f35;
	add.f32 	%f39, %f36, 0fBF800000;
	add.f32 	%f40, %f36, 0f3F800000;
	rcp.approx.ftz.f32 	%f41, %f40;
	add.f32 	%f42, %f39, %f39;
	mul.f32 	%f43, %f42, %f41;
	mul.f32 	%f44, %f43, %f43;
	sub.f32 	%f45, %f39, %f43;
	add.f32 	%f46, %f45, %f45;
	neg.f32 	%f47, %f43;
	fma.rn.f32 	%f48, %f47, %f39, %f46;
	mul.rn.f32 	%f49, %f41, %f48;
	fma.rn.f32 	%f50, %f44, 0f3A2C32E4, 0f3B52E7DB;
	fma.rn.f32 	%f51, %f50, %f44, 0f3C93BB73;
	fma.rn.f32 	%f52, %f51, %f44, 0f3DF6384F;
	mul.rn.f32 	%f53, %f52, %f44;
	fma.rn.f32 	%f54, %f43, 0f3FB8AA3B, %f38;
	sub.f32 	%f55, %f38, %f54;
	fma.rn.f32 	%f56, %f43, 0f3FB8AA3B, %f55;
	fma.rn.f32 	%f57, %f49, 0f3FB8AA3B, %f56;
	fma.rn.f32 	%f58, %f43, 0f32A55E34, %f57;
	mul.f32 	%f59, %f53, 0f40400000;
	fma.rn.f32 	%f60, %f59, %f49, %f58;
	fma.rn.f32 	%f61, %f53, %f43, %f60;
	add.rn.f32 	%f62, %f54, %f61;
	neg.f32 	%f63, %f54;
	add.rn.f32 	%f64, %f62, %f63;
	neg.f32 	%f65, %f64;
	add.rn.f32 	%f66, %f61, %f65;
	mul.rn.f32 	%f67, %f62, %f10;
	neg.f32 	%f68, %f67;
	fma.rn.f32 	%f69, %f62, %f10, %f68;
	fma.rn.f32 	%f70, %f66, %f10, %f69;
	cvt.rni.f32.f32 	%f71, %f67;
	sub.f32 	%f72, %f67, %f71;
	add.f32 	%f73, %f72, %f70;
	fma.rn.f32 	%f74, %f73, 0f391FCB8E, 0f3AAF85ED;
	fma.rn.f32 	%f75, %f74, %f73, 0f3C1D9856;
	fma.rn.f32 	%f76, %f75, %f73, 0f3D6357BB;
	fma.rn.f32 	%f77, %f76, %f73, 0f3E75FDEC;
	fma.rn.f32 	%f78, %f77, %f73, 0f3F317218;
	fma.rn.f32 	%f79, %f78, %f73, 0f3F800000;
	cvt.rzi.s32.f32 	%r53, %f71;
	setp.gt.f32 	%p5, %f71, 0f00000000;
	selp.b32 	%r54, 0, -2097152000, %p5;
	add.s32 	%r55, %r54, 2130706432;
	mov.b32 	%f80, %r55;
	mul.f32 	%f81, %f79, %f80;
	shl.b32 	%r56, %r53, 23;
	sub.s32 	%r57, %r56, %r54;
	mov.b32 	%f82, %r57;
	mul.f32 	%f83, %f81, %f82;
	abs.f32 	%f84, %f67;
	setp.gt.f32 	%p6, %f84, 0f43180000;
	setp.lt.f32 	%p7, %f67, 0f00000000;
	selp.f32 	%f85, 0f00000000, 0f7F800000, %p7;
	selp.f32 	%f4, %f85, %f83, %p6;
	setp.eq.f32 	%p8, %f1, 0f3F800000;
	setp.eq.f32 	%p9, %f10, 0f00000000;
	or.pred  	%p10, %p9, %p8;
	@%p10 bra 	$L__BB0_9;
	setp.num.f32 	%p11, %f3, %f3;
	abs.f32 	%f86, %f10;
	setp.num.f32 	%p12, %f86, %f86;
	and.pred  	%p13, %p11, %p12;
	@%p13 bra 	$L__BB0_4;
	add.rn.f32 	%f94, %f1, %f10;
	bra.uni 	$L__BB0_9;
$L__BB0_4:
	setp.neu.f32 	%p14, %f1, 0f00000000;
	setp.neu.f32 	%p15, %f3, 0f7F800000;
	and.pred  	%p16, %p14, %p15;
	@%p16 bra 	$L__BB0_6;
	setp.neu.f32 	%p23, %f2, 0f3F800000;
	add.f32 	%f91, %f1, %f1;
	mov.b32 	%r58, %f91;
	setp.lt.f32 	%p24, %f10, 0f00000000;
	xor.b32  	%r59, %r58, 2139095040;
	selp.b32 	%r60, %r59, %r58, %p24;
	and.b32  	%r61, %r60, 2147483647;
	selp.b32 	%r62, %r61, %r60, %p23;
	mov.b32 	%f94, %r62;
	bra.uni 	$L__BB0_9;
$L__BB0_6:
	setp.eq.f32 	%p17, %f1, 0fBF800000;
	setp.eq.f32 	%p18, %f86, 0f7F800000;
	and.pred  	%p19, %p17, %p18;
	@%p19 bra 	$L__BB0_9;
	setp.geu.f32 	%p20, %f1, 0f00000000;
	mov.f32 	%f94, %f4;
	@%p20 bra 	$L__BB0_9;
	setp.neu.f32 	%p21, %f2, 0f3F800000;
	neg.f32 	%f88, %f4;
	selp.f32 	%f89, %f4, %f88, %p21;
	cvt.rmi.f32.f32 	%f90, %f10;
	setp.neu.f32 	%p22, %f10, %f90;
	selp.f32 	%f94, 0f7FFFFFFF, %f89, %p22;
$L__BB0_9:
	cvt.f64.f32 	%fd34, %f94;
	add.f64 	%fd35, %fd34, %fd34;
	mov.f64 	%fd36, 0d3FF0000000000000;
	sub.f64 	%fd37, %fd36, %fd35;
	cvt.rn.f32.f64 	%f92, %fd37;
	st.global.f32 	[%rd1], %f92;
	st.global.f32 	[%rd1+4], %f92;
	st.global.f32 	[%rd1+8], %f92;
	mov.b32 	%r63, 1065353216;
	st.global.u32 	[%rd1+12], %r63;
$L__BB0_10:
	ret;

}
	// .globl	_Z18KernelPerlinCUDA_NPhS_iimf
.visible .entry _Z18KernelPerlinCUDA_NPhS_iimf(
	.param .u64 .ptr .align 1 _Z18KernelPerlinCUDA_NPhS_iimf_param_0,
	.param .u64 .ptr .align 1 _Z18KernelPerlinCUDA_NPhS_iimf_param_1,
	.param .u32 _Z18KernelPerlinCUDA_NPhS_iimf_param_2,
	.param .u32 _Z18KernelPerlinCUDA_NPhS_iimf_param_3,
	.param .u64 _Z18KernelPerlinCUDA_NPhS_iimf_param_4,
	.param .f32 _Z18KernelPerlinCUDA_NPhS_iimf_param_5
)
{
	.reg .pred 	%p<6>;
	.reg .b32 	%r<20>;
	.reg .b32 	%f<28>;
	.reg .b64 	%rd<18>;

	ld.param.u64 	%rd1, [_Z18KernelPerlinCUDA_NPhS_iimf_param_0];
	ld.param.u64 	%rd2, [_Z18KernelPerlinCUDA_NPhS_iimf_param_1];
	ld.param.u32 	%r3, [_Z18KernelPerlinCUDA_NPhS_iimf_param_2];
	ld.param.u32 	%r5, [_Z18KernelPerlinCUDA_NPhS_iimf_param_3];
	ld.param.u64 	%rd3, [_Z18KernelPerlinCUDA_NPhS_iimf_param_4];
	mov.u32 	%r6, %ctaid.x;
	mov.u32 	%r7, %ntid.x;
	mov.u32 	%r8, %tid.x;
	mad.lo.s32 	%r1, %r6, %r7, %r8;
	mov.u32 	%r9, %ctaid.y;
	mov.u32 	%r10, %ntid.y;
	mov.u32 	%r11, %tid.y;
	mad.lo.s32 	%r12, %r9, %r10, %r11;
	setp.ge.s32 	%p1, %r1, %r3;
	setp.ge.s32 	%p2, %r12, %r5;
	or.pred  	%p3, %p1, %p2;
	@%p3 bra 	$L__BB1_2;
	cvta.to.global.u64 	%rd4, %rd1;
	cvta.to.global.u64 	%rd5, %rd2;
	cvt.u64.u32 	%rd6, %r12;
	mul.lo.s64 	%rd7, %rd3, %rd6;
	add.s64 	%rd8, %rd5, %rd7;
	shl.b32 	%r13, %r1, 2;
	mul.wide.s32 	%rd9, %r13, 4;
	add.s64 	%rd10, %rd8, %rd9;
	add.s64 	%rd11, %rd4, %rd7;
	add.s64 	%rd12, %rd11, %rd9;
	add.s32 	%r14, %r12, 1;
	rem.u32 	%r15, %r14, %r5;
	cvt.u64.u32 	%rd13, %r15;
	mad.lo.s64 	%rd14, %rd3, %rd13, %rd4;
	add.s64 	%rd15, %rd14, %rd9;
	add.s32 	%r16, %r1, 1;
	rem.s32 	%r17, %r16, %r3;
	shl.b32 	%r18, %r17, 2;
	mul.wide.s32 	%rd16, %r18, 4;
	add.s64 	%rd17, %rd11, %rd16;
	ld.global.f32 	%f1, [%rd12];
	ld.global.f32 	%f2, [%rd17];
	sub.f32 	%f3, %f1, %f2;
	ld.global.f32 	%f4, [%rd15];
	sub.f32 	%f5, %f1, %f4;
	fma.rn.f32 	%f6, %f5, %f5, 0f3F800000;
	sqrt.rn.f32 	%f7, %f6;
	setp.gt.f32 	%p4, %f7, 0f00000000;
	selp.f32 	%f8, %f7, 0f3F800000, %p4;
	rcp.rn.f32 	%f9, %f8;
	mov.f32 	%f10, 0f00000000;
	div.rn.f32 	%f11, %f10, %f8;
	div.rn.f32 	%f12, %f5, %f8;
	fma.rn.f32 	%f13, %f3, %f3, 0f3F800000;
	sqrt.rn.f32 	%f14, %f13;
	setp.gt.f32 	%p5, %f14, 0f00000000;
	selp.f32 	%f15, %f14, 0f3F800000, %p5;
	rcp.rn.f32 	%f16, %f15;
	div.rn.f32 	%f17, %f10, %f15;
	div.rn.f32 	%f18, %f3, %f15;
	mul.f32 	%f19, %f12, %f17;
	mul.f32 	%f20, %f11, %f18;
	sub.f32 	%f21, %f19, %f20;
	mul.f32 	%f22, %f9, %f18;
	mul.f32 	%f23, %f12, %f16;
	sub.f32 	%f24, %f22, %f23;
	mul.f32 	%f25, %f11, %f16;
	mul.f32 	%f26, %f9, %f17;
	sub.f32 	%f27, %f25, %f26;
	st.global.f32 	[%rd10], %f21;
	st.global.f32 	[%rd10+4], %f24;
	st.global.f32 	[%rd10+8], %f27;
	mov.b32 	%r19, 1065353216;
	st.global.u32 	[%rd10+12], %r19;
$L__BB1_2:
	ret;

}


// ===== COMPILED SASS (sm_100) =====

	.target	sm_100

	.elftype	@"ET_EXEC"


//--------------------- .note.nv.tkinfo           --------------------------
	.section	.note.nv.tkinfo,"",@"SHT_NOTE"
	.sectionflags	@"SHF_NOTE_NV_TKINFO"
	.tkinfo
        /*0018*/ 	.word	0x00000002
        /*0030*/ 	.string	""
        /*0030*/ 	.string	"ptxas"
        /*0030*/ 	.string	"Cuda compilation tools, release 13.0, V13.0.88"
        /*0030*/ 	.string	"Build cuda_13.0.r13.0/compiler.36424714_0"
        /*0030*/ 	.string	"-arch sm_100 -m 64 "



//--------------------- .note.nv.cuinfo           --------------------------
	.section	.note.nv.cuinfo,"",@"SHT_NOTE"
	.sectionflags	@"SHF_NOTE_NV_CUINFO"
        /*0018*/ 	.short	0x0002
        /*001a*/ 	.short	0x0064
        /*001c*/ 	.short	0x0082
	.zero		2


//--------------------- .nv.info                  --------------------------
	.section	.nv.info,"",@"SHT_CUDA_INFO"
	.align	4


	//----- nvinfo : EIATTR_REGCOUNT
	.align		4
        /*0000*/ 	.byte	0x04, 0x2f
        /*0002*/ 	.short	(.L_1 - .L_0)
	.align		4
.L_0:
        /*0004*/ 	.word	index@(_Z18KernelPerlinCUDA_HPhPfiiifmf)
        /*0008*/ 	.word	0x00000020


	//----- nvinfo : EIATTR_FRAME_SIZE
	.align		4
.L_1:
        /*000c*/ 	.byte	0x04, 0x11
        /*000e*/ 	.short	(.L_3 - .L_2)
	.align		4
.L_2:
        /*0010*/ 	.word	index@(_Z18KernelPerlinCUDA_HPhPfiiifmf)
        /*0014*/ 	.word	0x00000000


	//----- nvinfo : EIATTR_REGCOUNT
	.align		4
.L_3:
        /*0018*/ 	.byte	0x04, 0x2f
        /*001a*/ 	.short	(.L_5 - .L_4)
	.align		4
.L_4:
        /*001c*/ 	.word	index@(_Z18KernelPerlinCUDA_NPhS_iimf)
        /*0020*/ 	.word	0x00000016


	//----- nvinfo : EIATTR_FRAME_SIZE
	.align		4
.L_5:
        /*0024*/ 	.byte	0x04, 0x11
        /*0026*/ 	.short	(.L_7 - .L_6)
	.align		4
.L_6:
        /*0028*/ 	.word	index@($__internal_2_$__cuda_sm3x_div_rn_noftz_f32_slowpath)
        /*002c*/ 	.word	0x00000000


	//----- nvinfo : EIATTR_FRAME_SIZE
	.align		4
.L_7:
        /*0030*/ 	.byte	0x04, 0x11
        /*0032*/ 	.short	(.L_9 - .L_8)
	.align		4
.L_8:
        /*0034*/ 	.word	index@($__internal_1_$__cuda_sm20_sqrt_rn_f32_slowpath)
        /*0038*/ 	.word	0x00000000


	//----- nvinfo : EIATTR_FRAME_SIZE
	.align		4
.L_9:
        /*003c*/ 	.byte	0x04, 0x11
        /*003e*/ 	.short	(.L_11 - .L_10)
	.align		4
.L_10:
        /*0040*/ 	.word	index@($__internal_0_$__cuda_sm20_rcp_rn_f32_slowpath)
        /*0044*/ 	.word	0x00000000


	//----- nvinfo : EIATTR_FRAME_SIZE
	.align		4
.L_11:
        /*0048*/ 	.byte	0x04, 0x11
        /*004a*/ 	.short	(.L_13 - .L_12)
	.align		4
.L_12:
        /*004c*/ 	.word	index@(_Z18KernelPerlinCUDA_NPhS_iimf)
        /*0050*/ 	.word	0x00000000


	//----- nvinfo : EIATTR_MIN_STACK_SIZE
	.align		4
.L_13:
        /*0054*/ 	.byte	0x04, 0x12
        /*0056*/ 	.short	(.L_15 - .L_14)
	.align		4
.L_14:
        /*0058*/ 	.word	index@(_Z18KernelPerlinCUDA_NPhS_iimf)
        /*005c*/ 	.word	0x00000000


	//----- nvinfo : EIATTR_MIN_STACK_SIZE
	.align		4
.L_15:
        /*0060*/ 	.byte	0x04, 0x12
        /*0062*/ 	.short	(.L_17 - .L_16)
	.align		4
.L_16:
        /*0064*/ 	.word	index@(_Z18KernelPerlinCUDA_HPhPfiiifmf)
        /*0068*/ 	.word	0x00000000
.L_17:


//--------------------- .nv.compat                --------------------------
	.section	.nv.compat,"",@"SHT_CUDA_COMPAT_INFO"
	.align	4
        /*0000*/ 	.byte	0x02, 0x09, 0x00, 0x00, 0x02, 0x02, 0x01, 0x00, 0x02, 0x05, 0x05, 0x00, 0x03, 0x07, 0x01, 0x01
        /*0010*/ 	.byte	0x02, 0x03, 0x00, 0x00, 0x02, 0x06, 0x01, 0x00, 0x04, 0x0b, 0x08, 0x00, 0x01, 0x00, 0x00, 0x00
        /*0020*/ 	.byte	0x00, 0x00, 0x00, 0x00


//--------------------- .nv.info._Z18KernelPerlinCUDA_NPhS_iimf --------------------------
	.section	.nv.info._Z18KernelPerlinCUDA_NPhS_iimf,"",@"SHT_CUDA_INFO"
	.sectionflags	@""
	.align	4


	//----- nvinfo : EIATTR_CUDA_API_VERSION
	.align		4
        /*0000*/ 	.byte	0x04, 0x37
        /*0002*/ 	.short	(.L_19 - .L_18)
.L_18:
        /*0004*/ 	.word	0x00000082


	//----- nvinfo : EIATTR_KPARAM_INFO
	.align		4
.L_19:
        /*0008*/ 	.byte	0x04, 0x17
        /*000a*/ 	.short	(.L_21 - .L_20)
.L_20:
        /*000c*/ 	.word	0x00000000
        /*0010*/ 	.short	0x0005
        /*0012*/ 	.short	0x0020
        /*0014*/ 	.byte	0x00, 0xf0, 0x11, 0x00


	//----- nvinfo : EIATTR_KPARAM_INFO
	.align		4
.L_21:
        /*0018*/ 	.byte	0x04, 0x17
        /*001a*/ 	.short	(.L_23 - .L_22)
.L_22:
        /*001c*/ 	.word	0x00000000
        /*0020*/ 	.short	0x0004
        /*0022*/ 	.short	0x0018
        /*0024*/ 	.byte	0x00, 0xf0, 0x21, 0x00


	//----- nvinfo : EIATTR_KPARAM_INFO
	.align		4
.L_23:
        /*0028*/ 	.byte	0x04, 0x17
        /*002a*/ 	.short	(.L_25 - .L_24)
.L_24:
        /*002c*/ 	.word	0x00000000
        /*0030*/ 	.short	0x0003
        /*0032*/ 	.short	0x0014
        /*0034*/ 	.byte	0x00, 0xf0, 0x11, 0x00


	//----- nvinfo : EIATTR_KPARAM_INFO
	.align		4
.L_25:
        /*0038*/ 	.byte	0x04, 0x17
        /*003a*/ 	.short	(.L_27 - .L_26)
.L_26:
        /*003c*/ 	.word	0x00000000
        /*0040*/ 	.short	0x0002
        /*0042*/ 	.short	0x0010
        /*0044*/ 	.byte	0x00, 0xf0, 0x11, 0x00


	//----- nvinfo : EIATTR_KPARAM_INFO
	.align		4
.L_27:
        /*0048*/ 	.byte	0x04, 0x17
        /*004a*/ 	.short	(.L_29 - .L_28)
.L_28:
        /*004c*/ 	.word	0x00000000
        /*0050*/ 	.short	0x0001
        /*0052*/ 	.short	0x0008
        /*0054*/ 	.byte	0x00, 0xf5, 0x21, 0x00


	//----- nvinfo : EIATTR_KPARAM_INFO
	.align		4
.L_29:
        /*0058*/ 	.byte	0x04, 0x17
        /*005a*/ 	.short	(.L_31 - .L_30)
.L_30:
        /*005c*/ 	.word	0x00000000
        /*0060*/ 	.short	0x0000
        /*0062*/ 	.short	0x0000
        /*0064*/ 	.byte	0x00, 0xf5, 0x21, 0x00


	//----- nvinfo : EIATTR_SPARSE_MMA_MASK
	.align		4
.L_31:
        /*0068*/ 	.byte	0x03, 0x50
        /*006a*/ 	.short	0x0000


	//----- nvinfo : EIATTR_MAXREG_COUNT
	.align		4
        /*006c*/ 	.byte	0x03, 0x1b
        /*006e*/ 	.short	0x00ff


	//----- nvinfo : EIATTR_MERCURY_ISA_VERSION
	.align		4
        /*0070*/ 	.byte	0x03, 0x5f
        /*0072*/ 	.short	0x0101


	//----- nvinfo : EIATTR_VRC_CTA_INIT_COUNT
	.align		4
        /*0074*/ 	.byte	0x02, 0x4a
	.zero		1
	.zero		1


	//----- nvinfo : EIATTR_EXIT_INSTR_OFFSETS
	.align		4
        /*0078*/ 	.byte	0x04, 0x1c
        /*007a*/ 	.short	(.L_33 - .L_32)


	//   ....[0]....
.L_32:
        /*007c*/ 	.word	0x000000c0


	//   ....[1]....
        /*0080*/ 	.word	0x00000cd0


	//----- nvinfo : EIATTR_CRS_STACK_SIZE
	.align		4
.L_33:
        /*0084*/ 	.byte	0x04, 0x1e
        /*0086*/ 	.short	(.L_35 - .L_34)
.L_34:
        /*0088*/ 	.word	0x00000000


	//----- nvinfo : EIATTR_CBANK_PARAM_SIZE
	.align		4
.L_35:
        /*008c*/ 	.byte	0x03, 0x19
        /*008e*/ 	.short	0x0024


	//----- nvinfo : EIATTR_PARAM_CBANK
	.align		4
        /*0090*/ 	.byte	0x04, 0x0a
        /*0092*/ 	.short	(.L_37 - .L_36)
	.align		4
.L_36:
        /*0094*/ 	.word	index@(.nv.constant0._Z18KernelPerlinCUDA_NPhS_iimf)
        /*0098*/ 	.short	0x0380
        /*009a*/ 	.short	0x0024


	//----- nvinfo : EIATTR_SW_WAR
	.align		4
.L_37:
        /*009c*/ 	.byte	0x04, 0x36
        /*009e*/ 	.short	(.L_39 - .L_38)
.L_38:
        /*00a0*/ 	.word	0x00000008
.L_39:


//--------------------- .nv.info._Z18KernelPerlinCUDA_HPhPfiiifmf --------------------------
	.section	.nv.info._Z18KernelPerlinCUDA_HPhPfiiifmf,"",@"SHT_CUDA_INFO"
	.sectionflags	@""
	.align	4


	//----- nvinfo : EIATTR_CUDA_API_VERSION
	.align		4
        /*0000*/ 	.byte	0x04, 0x37
        /*0002*/ 	.short	(.L_41 - .L_40)
.L_40:
        /*0004*/ 	.word	0x00000082


	//----- nvinfo : EIATTR_KPARAM_INFO
	.align		4
.L_41:
        /*0008*/ 	.byte	0x04, 0x17
        /*000a*/ 	.short	(.L_43 - .L_42)
.L_42:
        /*000c*/ 	.word	0x00000000
        /*0010*/ 	.short	0x0007
        /*0012*/ 	.short	0x0028
        /*0014*/ 	.byte	0x00, 0xf0, 0x11, 0x00


	//----- nvinfo : EIATTR_KPARAM_INFO
	.align		4
.L_43:
        /*0018*/ 	.byte	0x04, 0x17
        /*001a*/ 	.short	(.L_45 - .L_44)
.L_44:
        /*001c*/ 	.word	0x00000000
        /*0020*/ 	.short	0x0006
        /*0022*/ 	.short	0x0020
        /*0024*/ 	.byte	0x00, 0xf0, 0x21, 0x00


	//----- nvinfo : EIATTR_KPARAM_INFO
	.align		4
.L_45:
        /*0028*/ 	.byte	0x04, 0x17
        /*002a*/ 	.short	(.L_47 - .L_46)
.L_46:
        /*002c*/ 	.word	0x00000000
        /*0030*/ 	.short	0x0005
        /*0032*/ 	.short	0x001c
        /*0034*/ 	.byte	0x00, 0xf0, 0x11, 0x00


	//----- nvinfo : EIATTR_KPARAM_INFO
	.align		4
.L_47:
        /*0038*/ 	.byte	0x04, 0x17
        /*003a*/ 	.short	(.L_49 - .L_48)
.L_48:
        /*003c*/ 	.word	0x00000000
        /*0040*/ 	.short	0x0004
        /*0042*/ 	.short	0x0018
        /*0044*/ 	.byte	0x00, 0xf0, 0x11, 0x00


	//----- nvinfo : EIATTR_KPARAM_INFO
	.align		4
.L_49:
        /*0048*/ 	.byte	0x04, 0x17
        /*004a*/ 	.short	(.L_51 - .L_50)
.L_50:
        /*004c*/ 	.word	0x00000000
        /*0050*/ 	.short	0x0003
        /*0052*/ 	.short	0x0014
        /*0054*/ 	.byte	0x00, 0xf0, 0x11, 0x00


	//----- nvinfo : EIATTR_KPARAM_INFO
	.align		4
.L_51:
        /*0058*/ 	.byte	0x04, 0x17
        /*005a*/ 	.short	(.L_53 - .L_52)
.L_52:
        /*005c*/ 	.word	0x00000000
        /*0060*/ 	.short	0x0002
        /*0062*/ 	.short	0x0010
        /*0064*/ 	.byte	0x00, 0xf0, 0x11, 0x00


	//----- nvinfo : EIATTR_KPARAM_INFO
	.align		4
.L_53:
        /*0068*/ 	.byte	0x04, 0x17
        /*006a*/ 	.short	(.L_55 - .L_54)
.L_54:
        /*006c*/ 	.word	0x00000000
        /*0070*/ 	.short	0x0001
        /*0072*/ 	.short	0x0008
        /*0074*/ 	.byte	0x00, 0xf5, 0x21, 0x00


	//----- nvinfo : EIATTR_KPARAM_INFO
	.align		4
.L_55:
        /*0078*/ 	.byte	0x04, 0x17
        /*007a*/ 	.short	(.L_57 - .L_56)
.L_56:
        /*007c*/ 	.word	0x00000000
        /*0080*/ 	.short	0x0000
        /*0082*/ 	.short	0x0000
        /*0084*/ 	.byte	0x00, 0xf5, 0x21, 0x00


	//----- nvinfo : EIATTR_SPARSE_MMA_MASK
	.align		4
.L_57:
        /*0088*/ 	.byte	0x03, 0x50
        /*008a*/ 	.short	0x0000


	//----- nvinfo : EIATTR_MAXREG_COUNT
	.align		4
        /*008c*/ 	.byte	0x03, 0x1b
        /*008e*/ 	.short	0x00ff


	//----- nvinfo : EIATTR_MERCURY_ISA_VERSION
	.align		4
        /*0090*/ 	.byte	0x03, 0x5f
        /*0092*/ 	.short	0x0101


	//----- nvinfo : EIATTR_VRC_CTA_INIT_COUNT
	.align		4
        /*0094*/ 	.byte	0x02, 0x4a
	.zero		1
	.zero		1


	//----- nvinfo : EIATTR_EXIT_INSTR_OFFSETS
	.align		4
        /*0098*/ 	.byte	0x04, 0x1c
        /*009a*/ 	.short	(.L_59 - .L_58)


	//   ....[0]....
.L_58:
        /*009c*/ 	.word	0x000000d0


	//   ....[1]....
        /*00a0*/ 	.word	0x000015d0


	//----- nvinfo : EIATTR_CRS_STACK_SIZE
	.align		4
.L_59:
        /*00a4*/ 	.byte	0x04, 0x1e
        /*00a6*/ 	.short	(.L_61 - .L_60)
.L_60:
        /*00a8*/ 	.word	0x00000000


	//----- nvinfo : EIATTR_CBANK_PARAM_SIZE
	.align		4
.L_61:
        /*00ac*/ 	.byte	0x03, 0x19
        /*00ae*/ 	.short	0x002c


	//----- nvinfo : EIATTR_PARAM_CBANK
	.align		4
        /*00b0*/ 	.byte	0x04, 0x0a
        /*00b2*/ 	.short	(.L_63 - .L_62)
	.align		4
.L_62:
        /*00b4*/ 	.word	index@(.nv.constant0._Z18KernelPerlinCUDA_HPhPfiiifmf)
        /*00b8*/ 	.short	0x0380
        /*00ba*/ 	.short	0x002c


	//----- nvinfo : EIATTR_SW_WAR
	.align		4
.L_63:
        /*00bc*/ 	.byte	0x04, 0x36
        /*00be*/ 	.short	(.L_65 - .L_64)
.L_64:
        /*00c0*/ 	.word	0x00000008
.L_65:


//--------------------- .nv.callgraph             --------------------------
	.section	.nv.callgraph,"",@"SHT_CUDA_CALLGRAPH"
	.align	4
	.sectionentsize	8
	.align		4
        /*0000*/ 	.word	0x00000000
	.align		4
        /*0004*/ 	.word	0xffffffff
	.align		4
        /*0008*/ 	.word	0x00000000
	.align		4
        /*000c*/ 	.word	0xfffffffe
	.align		4
        /*0010*/ 	.word	0x00000000
	.align		4
        /*0014*/ 	.word	0xfffffffd
	.align		4
        /*0018*/ 	.word	0x00000000
	.align		4
        /*001c*/ 	.word	0xfffffffc


//--------------------- .text._Z18KernelPerlinCUDA_NPhS_iimf --------------------------
	.section	.text._Z18KernelPerlinCUDA_NPhS_iimf,"ax",@progbits
	.align	128
        .global         _Z18KernelPerlinCUDA_NPhS_iimf
        .type           _Z18KernelPerlinCUDA_NPhS_iimf,@function
        .size           _Z18KernelPerlinCUDA_NPhS_iimf,(.L_x_42 - _Z18KernelPerlinCUDA_NPhS_iimf)
        .other          _Z18KernelPerlinCUDA_NPhS_iimf,@"STO_CUDA_ENTRY STV_DEFAULT"
_Z18KernelPerlinCUDA_NPhS_iimf:
.text._Z18KernelPerlinCUDA_NPhS_iimf:
[----:B------:R-:W-:Y:S01]  /*0000*/  LDC R1, c[0x0][0x37c] ;  /* 0x0000df00ff017b82 */ /* 0x000fe20000000800 */
[----:B------:R-:W0:Y:S07]  /*0010*/  S2R R7, SR_TID.Y ;  /* 0x0000000000077919 */ /* 0x000e2e0000002200 */
[----:B------:R-:W1:Y:S01]  /*0020*/  LDC R5, c[0x0][0x360] ;  /* 0x0000d800ff057b82 */ /* 0x000e620000000800 */
[----:B------:R-:W1:Y:S07]  /*0030*/  S2R R0, SR_TID.X ;  /* 0x0000000000007919 */ /* 0x000e6e0000002100 */
[----:B------:R-:W0:Y:S08]  /*0040*/  S2UR UR5, SR_CTAID.Y ;  /* 0x00000000000579c3 */ /* 0x000e300000002600 */
[----:B------:R-:W0:Y:S08]  /*0050*/  LDC R4, c[0x0][0x364] ;  /* 0x0000d900ff047b82 */ /* 0x000e300000000800 */
[----:B------:R-:W1:Y:S08]  /*0060*/  S2UR UR4, SR_CTAID.X ;  /* 0x00000000000479c3 */ /* 0x000e700000002500 */
[----:B------:R-:W2:Y:S01]  /*0070*/  LDC.64 R2, c[0x0][0x390] ;  /* 0x0000e400ff027b82 */ /* 0x000ea20000000a00 */
[----:B0-----:R-:W-:-:S02]  /*0080*/  IMAD R4, R4, UR5, R7 ;  /* 0x0000000504047c24 */ /* 0x001fc4000f8e0207 */
[----:B-1----:R-:W-:-:S03]  /*0090*/  IMAD R5, R5, UR4, R0 ;  /* 0x0000000405057c24 */ /* 0x002fc6000f8e0200 */
[----:B--2---:R-:W-:-:S04]  /*00a0*/  ISETP.GE.AND P0, PT, R4, R3, PT ;  /* 0x000000030400720c */ /* 0x004fc80003f06270 */
[----:B------:R-:W-:-:S13]  /*00b0*/  ISETP.GE.OR P0, PT, R5, R2, P0 ;  /* 0x000000020500720c */ /* 0x000fda0000706670 */
[----:B------:R-:W-:Y:S05]  /*00c0*/  @P0 EXIT ;  /* 0x000000000000094d */ /* 0x000fea0003800000 */
[----:B------:R-:W0:Y:S01]  /*00d0*/  I2F.U32.RP R10, R3 ;  /* 0x00000003000a7306 */ /* 0x000e220000209000 */
[----:B------:R-:W-:Y:S01]  /*00e0*/  IABS R0, R2 ;  /* 0x0000000200007213 */ /* 0x000fe20000000000 */
[----:B------:R-:W1:Y:S01]  /*00f0*/  LDCU.64 UR6, c[0x0][0x398] ;  /* 0x00007300ff0677ac */ /* 0x000e620008000a00 */
[----:B------:R-:W-:Y:S01]  /*0100*/  ISETP.NE.U32.AND P1, PT, R3, RZ, PT ;  /* 0x000000ff0300720c */ /* 0x000fe20003f25070 */
[----:B------:R-:W2:Y:S04]  /*0110*/  LDCU.64 UR4, c[0x0][0x358] ;  /* 0x00006b00ff0477ac */ /* 0x000ea80008000a00 */
[----:B------:R-:W3:Y:S08]  /*0120*/  I2F.RP R11, R0 ;  /* 0x00000000000b7306 */ /* 0x000ef00000209400 */
[----:B0-----:R-:W0:Y:S08]  /*0130*/  MUFU.RCP R10, R10 ;  /* 0x0000000a000a7308 */ /* 0x001e300000001000 */
[----:B---3--:R-:W3:Y:S01]  /*0140*/  MUFU.RCP R11, R11 ;  /* 0x0000000b000b7308 */ /* 0x008ee20000001000 */
[----:B0-----:R-:W-:-:S07]  /*0150*/  VIADD R6, R10, 0xffffffe ;  /* 0x0ffffffe0a067836 */ /* 0x001fce0000000000 */
[----:B------:R0:W4:Y:S01]  /*0160*/  F2I.FTZ.U32.TRUNC.NTZ R7, R6 ;  /* 0x0000000600077305 */ /* 0x000122000021f000 */
[----:B---3--:R-:W-:Y:S02]  /*0170*/  VIADD R9, R11, 0xffffffe ;  /* 0x0ffffffe0b097836 */ /* 0x008fe40000000000 */
[----:B0-----:R-:W-:-:S05]  /*0180*/  IMAD.MOV.U32 R6, RZ, RZ, RZ ;  /* 0x000000ffff067224 */ /* 0x001fca00078e00ff */
[----:B------:R-:W0:Y:S01]  /*0190*/  F2I.FTZ.U32.TRUNC.NTZ R9, R9 ;  /* 0x0000000900097305 */ /* 0x000e22000021f000 */
[----:B----4-:R-:W-:-:S05]  /*01a0*/  IADD3 R8, PT, PT, RZ, -R7, RZ ;  /* 0x80000007ff087210 */ /* 0x010fca0007ffe0ff */
[----:B------:R-:W-:Y:S02]  /*01b0*/  IMAD R13, R8, R3, RZ ;  /* 0x00000003080d7224 */ /* 0x000fe400078e02ff */
[----:B------:R-:W-:Y:S02]  /*01c0*/  VIADD R8, R4, 0x1 ;  /* 0x0000000104087836 */ /* 0x000fe40000000000 */
[----:B------:R-:W-:Y:S01]  /*01d0*/  IMAD.HI.U32 R7, R7, R13, R6 ;  /* 0x0000000d07077227 */ /* 0x000fe200078e0006 */
[----:B0-----:R-:W-:-:S03]  /*01e0*/  IADD3 R11, PT, PT, RZ, -R9, RZ ;  /* 0x80000009ff0b7210 */ /* 0x001fc60007ffe0ff */
[----:B------:R-:W-:Y:S02]  /*01f0*/  VIADD R6, R5, 0x1 ;  /* 0x0000000105067836 */ /* 0x000fe40000000000 */
[----:B------:R-:W-:-:S03]  /*0200*/  IMAD.HI.U32 R7, R7, R8, RZ ;  /* 0x0000000807077227 */ /* 0x000fc600078e00ff */
[----:B------:R-:W-:Y:S01]  /*0210*/  IABS R13, R6 ;  /* 0x00000006000d7213 */ /* 0x000fe20000000000 */
[----:B------:R-:W-:Y:S02]  /*0220*/  IMAD.MOV R7, RZ, RZ, -R7 ;  /* 0x000000ffff077224 */ /* 0x000fe400078e0a07 */
[----:B------:R-:W-:Y:S02]  /*0230*/  IMAD R11, R11, R0, RZ ;  /* 0x000000000b0b7224 */ /* 0x000fe400078e02ff */
[----:B------:R-:W-:Y:S02]  /*0240*/  IMAD R12, R3, R7, R8 ;  /* 0x00000007030c7224 */ /* 0x000fe400078e0208 */
[----:B------:R-:W-:Y:S02]  /*0250*/  HFMA2 R8, -RZ, RZ, 0, 0 ;  /* 0x00000000ff087431 */ /* 0x000fe400000001ff */
[----:B------:R-:W-:Y:S01]  /*0260*/  IMAD.SHL.U32 R5, R5, 0x4, RZ ;  /* 0x0000000405057824 */ /* 0x000fe200078e00ff */
[----:B------:R-:W-:-:S02]  /*0270*/  ISETP.GE.U32.AND P0, PT, R12, R3, PT ;  /* 0x000000030c00720c */ /* 0x000fc40003f06070 */
[----:B------:R-:W-:Y:S02]  /*0280*/  IMAD.HI.U32 R8, R9, R11, R8 ;  /* 0x0000000b09087227 */ /* 0x000fe400078e0008 */
[----:B------:R-:W1:Y:S04]  /*0290*/  LDC.64 R10, c[0x0][0x380] ;  /* 0x0000e000ff0a7b82 */ /* 0x000e680000000a00 */
[----:B------:R-:W-:-:S04]  /*02a0*/  IMAD.HI.U32 R8, R8, R13, RZ ;  /* 0x0000000d08087227 */ /* 0x000fc800078e00ff */
[----:B------:R-:W-:Y:S02]  /*02b0*/  IMAD.MOV R8, RZ, RZ, -R8 ;  /* 0x000000ffff087224 */ /* 0x000fe400078e0a08 */
[----:B------:R-:W-:Y:S02]  /*02c0*/  @P0 IMAD.IADD R12, R12, 0x1, -R3 ;  /* 0x000000010c0c0824 */ /* 0x000fe400078e0a03 */
[----:B------:R-:W-:-:S03]  /*02d0*/  IMAD R13, R0, R8, R13 ;  /* 0x00000008000d7224 */ /* 0x000fc600078e020d */
[----:B------:R-:W-:Y:S02]  /*02e0*/  ISETP.GE.U32.AND P0, PT, R12, R3, PT ;  /* 0x000000030c00720c */ /* 0x000fe40003f06070 */
[----:B------:R-:W-:Y:S01]  /*02f0*/  ISETP.GT.U32.AND P2, PT, R0, R13, PT ;  /* 0x0000000d0000720c */ /* 0x000fe20003f44070 */
[----:B-1----:R-:W-:-:S10]  /*0300*/  IMAD.WIDE.U32 R8, R4, UR6, R10 ;  /* 0x0000000604087c25 */ /* 0x002fd4000f8e000a */
[-C--:B------:R-:W-:Y:S02]  /*0310*/  @P0 IADD3 R12, PT, PT, R12, -R3.reuse, RZ ;  /* 0x800000030c0c0210 */ /* 0x080fe40007ffe0ff */
[----:B------:R-:W-:Y:S01]  /*0320*/  @!P1 LOP3.LUT R12, RZ, R3, RZ, 0x33, !PT ;  /* 0x00000003ff0c9212 */ /* 0x000fe200078e33ff */
[----:B------:R-:W-:Y:S01]  /*0330*/  @!P2 IMAD.IADD R13, R13, 0x1, -R0 ;  /* 0x000000010d0da824 */ /* 0x000fe200078e0a00 */
[----:B------:R-:W-:Y:S01]  /*0340*/  ISETP.GE.AND P1, PT, R6, RZ, PT ;  /* 0x000000ff0600720c */ /* 0x000fe20003f26270 */
[----:B------:R-:W-:Y:S01]  /*0350*/  IMAD R3, R4, UR7, RZ ;  /* 0x0000000704037c24 */ /* 0x000fe2000f8e02ff */
[----:B------:R-:W-:Y:S01]  /*0360*/  MOV R6, R8 ;  /* 0x0000000800067202 */ /* 0x000fe20000000f00 */
[----:B------:R-:W-:Y:S01]  /*0370*/  IMAD.WIDE.U32 R10, R12, UR6, R10 ;  /* 0x000000060c0a7c25 */ /* 0x000fe2000f8e000a */
[----:B------:R-:W-:-:S03]  /*0380*/  ISETP.GT.U32.AND P0, PT, R0, R13, PT ;  /* 0x0000000d0000720c */ /* 0x000fc60003f04070 */
[----:B------:R-:W-:Y:S02]  /*0390*/  IMAD R15, R12, UR7, RZ ;  /* 0x000000070c0f7c24 */ /* 0x000fe4000f8e02ff */
[----:B------:R-:W-:-:S03]  /*03a0*/  IMAD.IADD R7, R3, 0x1, R9 ;  /* 0x0000000103077824 */ /* 0x000fc600078e0209 */
[----:B------:R-:W-:Y:S01]  /*03b0*/  IADD3 R11, PT, PT, R11, R15, RZ ;  /* 0x0000000f0b0b7210 */ /* 0x000fe20007ffe0ff */
[----:B------:R-:W-:-:S04]  /*03c0*/  IMAD.WIDE R8, R5, 0x4, R6 ;  /* 0x0000000405087825 */ /* 0x000fc800078e0206 */
[----:B------:R-:W-:Y:S02]  /*03d0*/  IMAD.WIDE R10, R5, 0x4, R10 ;  /* 0x00000004050a7825 */ /* 0x000fe400078e020a */
[----:B--2---:R-:W2:Y:S02]  /*03e0*/  LDG.E R8, desc[UR4][R8.64] ;  /* 0x0000000408087981 */ /* 0x004ea4000c1e1900 */
[----:B------:R-:W-:Y:S01]  /*03f0*/  @!P0 IMAD.IADD R13, R13, 0x1, -R0 ;  /* 0x000000010d0d8824 */ /* 0x000fe200078e0a00 */
[----:B------:R-:W-:Y:S01]  /*0400*/  ISETP.NE.AND P0, PT, R2, RZ, PT ;  /* 0x000000ff0200720c */ /* 0x000fe20003f05270 */
[----:B------:R-:W2:Y:S02]  /*0410*/  LDG.E R11, desc[UR4][R10.64] ;  /* 0x000000040a0b7981 */ /* 0x000ea4000c1e1900 */
[----:B------:R-:W-:-:S10]  /*0420*/  @!P1 IMAD.MOV R13, RZ, RZ, -R13 ;  /* 0x000000ffff0d9224 */ /* 0x000fd400078e0a0d */
[----:B------:R-:W-:-:S05]  /*0430*/  @!P0 LOP3.LUT R13, RZ, R2, RZ, 0x33, !PT ;  /* 0x00000002ff0d8212 */ /* 0x000fca00078e33ff */
[----:B------:R-:W-:-:S04]  /*0440*/  IMAD.SHL.U32 R13, R13, 0x4, RZ ;  /* 0x000000040d0d7824 */ /* 0x000fc800078e00ff */
[----:B------:R-:W-:Y:S02]  /*0450*/  IMAD.WIDE R12, R13, 0x4, R6 ;  /* 0x000000040d0c7825 */ /* 0x000fe400078e0206 */
[----:B------:R-:W0:Y:S04]  /*0460*/  LDC.64 R6, c[0x0][0x388] ;  /* 0x0000e200ff067b82 */ /* 0x000e280000000a00 */
[----:B------:R-:W3:Y:S01]  /*0470*/  LDG.E R13, desc[UR4][R12.64] ;  /* 0x000000040c0d7981 */ /* 0x000ee2000c1e1900 */
[----:B------:R-:W-:Y:S01]  /*0480*/  BSSY.RECONVERGENT B0, `(.L_x_0) ;  /* 0x0000013000007945 */ /* 0x000fe20003800200 */
[----:B0-----:R-:W-:-:S04]  /*0490*/  IMAD.WIDE.U32 R6, R4, UR6, R6 ;  /* 0x0000000604067c25 */ /* 0x001fc8000f8e0006 */
[----:B------:R-:W-:Y:S02]  /*04a0*/  IMAD.IADD R7, R7, 0x1, R3 ;  /* 0x0000000107077824 */ /* 0x000fe400078e0203 */
[----:B------:R-:W-:-:S04]  /*04b0*/  IMAD.WIDE R6, R5, 0x4, R6 ;  /* 0x0000000405067825 */ /* 0x000fc800078e0206 */
[----:B--2---:R-:W-:-:S04]  /*04c0*/  FADD R0, R8, -R11 ;  /* 0x8000000b08007221 */ /* 0x004fc80000000000 */
[----:B------:R-:W-:-:S05]  /*04d0*/  FFMA R14, R0, R0, 1 ;  /* 0x3f800000000e7423 */ /* 0x000fca0000000000 */
[----:B------:R-:W-:Y:S01]  /*04e0*/  IADD3 R2, PT, PT, R14, -0xd000000, RZ ;  /* 0xf30000000e027810 */ /* 0x000fe20007ffe0ff */
[----:B------:R0:W1:Y:S03]  /*04f0*/  MUFU.RSQ R9, R14 ;  /* 0x0000000e00097308 */ /* 0x0000660000001400 */
[----:B------:R-:W-:Y:S01]  /*0500*/  ISETP.GT.U32.AND P0, PT, R2, 0x727fffff, PT ;  /* 0x727fffff0200780c */ /* 0x000fe20003f04070 */
[----:B---3--:R-:W-:-:S12]  /*0510*/  FADD R2, R8, -R13 ;  /* 0x8000000d08027221 */ /* 0x008fd80000000000 */
[----:B01----:R-:W-:Y:S05]  /*0520*/  @!P0 BRA `(.L_x_1) ;  /* 0x0000000000108947 */ /* 0x003fea0003800000 */
[----:B------:R-:W-:Y:S02]  /*0530*/  MOV R3, R14 ;  /* 0x0000000e00037202 */ /* 0x000fe40000000f00 */
[----:B------:R-:W-:-:S07]  /*0540*/  MOV R14, 0x560 ;  /* 0x00000560000e7802 */ /* 0x000fce0000000f00 */
[----:B------:R-:W-:Y:S05]  /*0550*/  CALL.REL.NOINC `($__internal_1_$__cuda_sm20_sqrt_rn_f32_slowpath) ;  /* 0x0000000800b47944 */ /* 0x000fea0003c00000 */
[----:B------:R-:W-:Y:S05]  /*0560*/  BRA `(.L_x_2) ;  /* 0x0000000000107947 */ /* 0x000fea0003800000 */
.L_x_1:
[----:B------:R-:W-:Y:S01]  /*0570*/  FMUL.FTZ R3, R14, R9 ;  /* 0x000000090e037220 */ /* 0x000fe20000410000 */
[----:B------:R-:W-:-:S03]  /*0580*/  FMUL.FTZ R9, R9, 0.5 ;  /* 0x3f00000009097820 */ /* 0x000fc60000410000 */
[----:B------:R-:W-:-:S04]  /*0590*/  FFMA R14, -R3, R3, R14 ;  /* 0x00000003030e7223 */ /* 0x000fc8000000010e */
[----:B------:R-:W-:-:S07]  /*05a0*/  FFMA R3, R14, R9, R3 ;  /* 0x000000090e037223 */ /* 0x000fce0000000003 */
.L_x_2:
[----:B------:R-:W-:Y:S05]  /*05b0*/  BSYNC.RECONVERGENT B0 ;  /* 0x0000000000007941 */ /* 0x000fea0003800200 */
.L_x_0:
[C---:B------:R-:W-:Y:S01]  /*05c0*/  FSETP.GT.AND P0, PT, R3.reuse, RZ, PT ;  /* 0x000000ff0300720b */ /* 0x040fe20003f04000 */
[----:B------:R-:W-:Y:S03]  /*05d0*/  BSSY.RECONVERGENT B0, `(.L_x_3) ;  /* 0x000000e000007945 */ /* 0x000fe60003800200 */
[----:B------:R-:W-:-:S05]  /*05e0*/  FSEL R3, R3, 1, P0 ;  /* 0x3f80000003037808 */ /* 0x000fca0000000000 */
[----:B------:R-:W-:-:S05]  /*05f0*/  VIADD R4, R3, 0x1800000 ;  /* 0x0180000003047836 */ /* 0x000fca0000000000 */
[----:B------:R-:W-:-:S04]  /*0600*/  LOP3.LUT R4, R4, 0x7f800000, RZ, 0xc0, !PT ;  /* 0x7f80000004047812 */ /* 0x000fc800078ec0ff */
[----:B------:R-:W-:-:S13]  /*0610*/  ISETP.GT.U32.AND P0, PT, R4, 0x1ffffff, PT ;  /* 0x01ffffff0400780c */ /* 0x000fda0003f04070 */
[----:B------:R-:W-:Y:S05]  /*0620*/  @P0 BRA `(.L_x_4) ;  /* 0x0000000000100947 */ /* 0x000fea0003800000 */
[----:B------:R-:W-:-:S07]  /*0630*/  MOV R10, 0x650 ;  /* 0x00000650000a7802 */ /* 0x000fce0000000f00 */
[----:B------:R-:W-:Y:S05]  /*0640*/  CALL.REL.NOINC `($__internal_0_$__cuda_sm20_rcp_rn_f32_slowpath) ;  /* 0x0000000400a47944 */ /* 0x000fea0003c00000 */
[----:B------:R-:W-:Y:S01]  /*0650*/  MOV R5, R4 ;  /* 0x0000000400057202 */ /* 0x000fe20000000f00 */
[----:B------:R-:W-:Y:S06]  /*0660*/  BRA `(.L_x_5) ;  /* 0x0000000000107947 */ /* 0x000fec0003800000 */
.L_x_4:
[----:B------:R-:W0:Y:S02]  /*0670*/  MUFU.RCP R4, R3 ;  /* 0x0000000300047308 */ /* 0x000e240000001000 */
[----:B0-----:R-:W-:-:S04]  /*0680*/  FFMA R5, R3, R4, -1 ;  /* 0xbf80000003057423 */ /* 0x001fc80000000004 */
[----:B------:R-:W-:-:S04]  /*0690*/  FADD.FTZ R5, -R5, -RZ ;  /* 0x800000ff05057221 */ /* 0x000fc80000010100 */
[----:B------:R-:W-:-:S07]  /*06a0*/  FFMA R5, R4, R5, R4 ;  /* 0x0000000504057223 */ /* 0x000fce0000000004 */
.L_x_5:
[----:B------:R-:W-:Y:S05]  /*06b0*/  BSYNC.RECONVERGENT B0 ;  /* 0x0000000000007941 */ /* 0x000fea0003800200 */
.L_x_3:
[----:B------:R-:W0:Y:S01]  /*06c0*/  MUFU.RCP R8, R3 ;  /* 0x0000000300087308 */ /* 0x000e220000001000 */
[----:B------:R-:W-:Y:S07]  /*06d0*/  BSSY.RECONVERGENT B0, `(.L_x_6) ;  /* 0x000000c000007945 */ /* 0x000fee0003800200 */
[----:B------:R-:W1:Y:S01]  /*06e0*/  FCHK P0, RZ, R3 ;  /* 0x00000003ff007302 */ /* 0x000e620000000000 */
[----:B0-----:R-:W-:-:S04]  /*06f0*/  FFMA R4, -R3, R8, 1 ;  /* 0x3f80000003047423 */ /* 0x001fc80000000108 */
[----:B------:R-:W-:-:S04]  /*0700*/  FFMA R4, R8, R4, R8 ;  /* 0x0000000408047223 */ /* 0x000fc80000000008 */
[----:B------:R-:W-:-:S04]  /*0710*/  FFMA R9, RZ, R4, RZ ;  /* 0x00000004ff097223 */ /* 0x000fc800000000ff */
[----:B------:R-:W-:-:S04]  /*0720*/  FFMA R8, -R3, R9, RZ ;  /* 0x0000000903087223 */ /* 0x000fc800000001ff */
[----:B------:R-:W-:Y:S01]  /*0730*/  FFMA R8, R4, R8, R9 ;  /* 0x0000000804087223 */ /* 0x000fe20000000009 */
[----:B-1----:R-:W-:Y:S06]  /*0740*/  @!P0 BRA `(.L_x_7) ;  /* 0x0000000000108947 */ /* 0x002fec0003800000 */
[----:B------:R-:W-:Y:S01]  /*0750*/  IMAD.MOV.U32 R4, RZ, RZ, RZ ;  /* 0x000000ffff047224 */ /* 0x000fe200078e00ff */
[----:B------:R-:W-:-:S07]  /*0760*/  MOV R12, 0x780 ;  /* 0x00000780000c7802 */ /* 0x000fce0000000f00 */
[----:B------:R-:W-:Y:S05]  /*0770*/  CALL.REL.NOINC `($__internal_2_$__cuda_sm3x_div_rn_noftz_f32_slowpath) ;  /* 0x0000000800887944 */ /* 0x000fea0003c00000 */
[----:B------:R-:W-:-:S07]  /*0780*/  MOV R8, R4 ;  /* 0x0000000400087202 */ /* 0x000fce0000000f00 */
.L_x_7:
[----:B------:R-:W-:Y:S05]  /*0790*/  BSYNC.RECONVERGENT B0 ;  /* 0x0000000000007941 */ /* 0x000fea0003800200 */
.L_x_6:
[----:B------:R-:W0:Y:S01]  /*07a0*/  MUFU.RCP R4, R3 ;  /* 0x0000000300047308 */ /* 0x000e220000001000 */
[----:B------:R-:W-:Y:S07]  /*07b0*/  BSSY.RECONVERGENT B0, `(.L_x_8) ;  /* 0x000000c000007945 */ /* 0x000fee0003800200 */
[----:B------:R-:W1:Y:S01]  /*07c0*/  FCHK P0, R0, R3 ;  /* 0x0000000300007302 */ /* 0x000e620000000000 */
[----:B0-----:R-:W-:-:S04]  /*07d0*/  FFMA R9, -R3, R4, 1 ;  /* 0x3f80000003097423 */ /* 0x001fc80000000104 */
[----:B------:R-:W-:-:S04]  /*07e0*/  FFMA R10, R4, R9, R4 ;  /* 0x00000009040a7223 */ /* 0x000fc80000000004 */
[----:B------:R-:W-:-:S04]  /*07f0*/  FFMA R9, R0, R10, RZ ;  /* 0x0000000a00097223 */ /* 0x000fc800000000ff */
[----:B------:R-:W-:-:S04]  /*0800*/  FFMA R4, -R3, R9, R0 ;  /* 0x0000000903047223 */ /* 0x000fc80000000100 */
[----:B------:R-:W-:Y:S01]  /*0810*/  FFMA R9, R10, R4, R9 ;  /* 0x000000040a097223 */ /* 0x000fe20000000009 */
[----:B-1----:R-:W-:Y:S06]  /*0820*/  @!P0 BRA `(.L_x_9) ;  /* 0x0000000000108947 */ /* 0x002fec0003800000 */
[----:B------:R-:W-:Y:S01]  /*0830*/  IMAD.MOV.U32 R4, RZ, RZ, R0 ;  /* 0x000000ffff047224 */ /* 0x000fe200078e0000 */
[----:B------:R-:W-:-:S07]  /*0840*/  MOV R12, 0x860 ;  /* 0x00000860000c7802 */ /* 0x000fce0000000f00 */
[----:B------:R-:W-:Y:S05]  /*0850*/  CALL.REL.NOINC `($__internal_2_$__cuda_sm3x_div_rn_noftz_f32_slowpath) ;  /* 0x0000000800507944 */ /* 0x000fea0003c00000 */
[----:B------:R-:W-:-:S07]  /*0860*/  MOV R9, R4 ;  /* 0x0000000400097202 */ /* 0x000fce0000000f00 */
.L_x_9:
[----:B------:R-:W-:Y:S05]  /*0870*/  BSYNC.RECONVERGENT B0 ;  /* 0x0000000000007941 */ /* 0x000fea0003800200 */
.L_x_8:
[----:B------:R-:W-:Y:S01]  /*0880*/  FFMA R0, R2, R2, 1 ;  /* 0x3f80000002007423 */ /* 0x000fe20000000002 */
[----:B------:R-:W-:Y:S03]  /*0890*/  BSSY.RECONVERGENT B0, `(.L_x_10) ;  /* 0x000000d000007945 */ /* 0x000fe60003800200 */
[----:B------:R-:W-:Y:S01]  /*08a0*/  VIADD R3, R0, 0xf3000000 ;  /* 0xf300000000037836 */ /* 0x000fe20000000000 */
[----:B------:R0:W1:Y:S04]  /*08b0*/  MUFU.RSQ R11, R0 ;  /* 0x00000000000b7308 */ /* 0x0000680000001400 */
[----:B------:R-:W-:-:S13]  /*08c0*/  ISETP.GT.U32.AND P0, PT, R3, 0x727fffff, PT ;  /* 0x727fffff0300780c */ /* 0x000fda0003f04070 */
[----:B01----:R-:W-:Y:S05]  /*08d0*/  @!P0 BRA `(.L_x_11) ;  /* 0x0000000000108947 */ /* 0x003fea0003800000 */
[----:B------:R-:W-:Y:S02]  /*08e0*/  MOV R3, R0 ;  /* 0x0000000000037202 */ /* 0x000fe40000000f00 */
[----:B------:R-:W-:-:S07]  /*08f0*/  MOV R14, 0x910 ;  /* 0x00000910000e7802 */ /* 0x000fce0000000f00 */
[----:B------:R-:W-:Y:S05]  /*0900*/  CALL.REL.NOINC `($__internal_1_$__cuda_sm20_sqrt_rn_f32_slowpath) ;  /* 0x0000000400c87944 */ /* 0x000fea0003c00000 */
[----:B------:R-:W-:Y:S05]  /*0910*/  BRA `(.L_x_12) ;  /* 0x0000000000107947 */ /* 0x000fea0003800000 */
.L_x_11:
[----:B------:R-:W-:Y:S01]  /*0920*/  FMUL.FTZ R3, R0, R11 ;  /* 0x0000000b00037220 */ /* 0x000fe20000410000 */
[----:B------:R-:W-:-:S03]  /*0930*/  FMUL.FTZ R4, R11, 0.5 ;  /* 0x3f0000000b047820 */ /* 0x000fc60000410000 */
[----:B------:R-:W-:-:S04]  /*0940*/  FFMA R0, -R3, R3, R0 ;  /* 0x0000000303007223 */ /* 0x000fc80000000100 */
[----:B------:R-:W-:-:S07]  /*0950*/  FFMA R3, R0, R4, R3 ;  /* 0x0000000400037223 */ /* 0x000fce0000000003 */
.L_x_12:
[----:B------:R-:W-:Y:S05]  /*0960*/  BSYNC.RECONVERGENT B0 ;  /* 0x0000000000007941 */ /* 0x000fea0003800200 */
.L_x_10:
        /* <DEDUP_REMOVED lines=11> */
.L_x_14:
[----:B------:R-:W0:Y:S02]  /*0a20*/  MUFU.RCP R0, R3 ;  /* 0x0000000300007308 */ /* 0x000e240000001000 */
[----:B0-----:R-:W-:-:S04]  /*0a30*/  FFMA R4, R3, R0, -1 ;  /* 0xbf80000003047423 */ /* 0x001fc80000000000 */
[----:B------:R-:W-:-:S04]  /*0a40*/  FADD.FTZ R11, -R4, -RZ ;  /* 0x800000ff040b7221 */ /* 0x000fc80000010100 */
[----:B------:R-:W-:-:S07]  /*0a50*/  FFMA R0, R0, R11, R0 ;  /* 0x0000000b00007223 */ /* 0x000fce0000000000 */
.L_x_15:
[----:B------:R-:W-:Y:S05]  /*0a60*/  BSYNC.RECONVERGENT B0 ;  /* 0x0000000000007941 */ /* 0x000fea0003800200 */
.L_x_13:
        /* <DEDUP_REMOVED lines=13> */
.L_x_17:
[----:B------:R-:W-:Y:S05]  /*0b40*/  BSYNC.RECONVERGENT B0 ;  /* 0x0000000000007941 */ /* 0x000fea0003800200 */
.L_x_16:
        /* <DEDUP_REMOVED lines=12> */
.L_x_19:
[----:B------:R-:W-:Y:S05]  /*0c10*/  BSYNC.RECONVERGENT B0 ;  /* 0x0000000000007941 */ /* 0x000fea0003800200 */
.L_x_18:
[-C--:B------:R-:W-:Y:S01]  /*0c20*/  FMUL R3, R4, R8.reuse ;  /* 0x0000000804037220 */ /* 0x080fe20000400000 */
[----:B------:R-:W-:Y:S01]  /*0c30*/  FMUL R11, R0, R9 ;  /* 0x00000009000b7220 */ /* 0x000fe20000400000 */
[C---:B------:R-:W-:Y:S01]  /*0c40*/  FMUL R13, R10.reuse, R5 ;  /* 0x000000050a0d7220 */ /* 0x040fe20000400000 */
[----:B------:R-:W-:Y:S02]  /*0c50*/  HFMA2 R15, -RZ, RZ, 1.875, 0 ;  /* 0x3f800000ff0f7431 */ /* 0x000fe400000001ff */
[----:B------:R-:W-:Y:S01]  /*0c60*/  FFMA R3, R10, R9, -R3 ;  /* 0x000000090a037223 */ /* 0x000fe20000000803 */
[----:B------:R-:W-:Y:S01]  /*0c70*/  FFMA R11, R4, R5, -R11 ;  /* 0x00000005040b7223 */ /* 0x000fe2000000080b */
[----:B------:R-:W-:-:S03]  /*0c80*/  FFMA R13, R0, R8, -R13 ;  /* 0x00000008000d7223 */ /* 0x000fc6000000080d */
[----:B------:R-:W-:Y:S04]  /*0c90*/  STG.E desc[UR4][R6.64], R3 ;  /* 0x0000000306007986 */ /* 0x000fe8000c101904 */
[----:B------:R-:W-:Y:S04]  /*0ca0*/  STG.E desc[UR4][R6.64+0xc], R15 ;  /* 0x00000c0f06007986 */ /* 0x000fe8000c101904 */
[----:B------:R-:W-:Y:S04]  /*0cb0*/  STG.E desc[UR4][R6.64+0x4], R11 ;  /* 0x0000040b06007986 */ /* 0x000fe8000c101904 */
[----:B------:R-:W-:Y:S01]  /*0cc0*/  STG.E desc[UR4][R6.64+0x8], R13 ;  /* 0x0000080d06007986 */ /* 0x000fe2000c101904 */
[----:B------:R-:W-:Y:S05]  /*0cd0*/  EXIT ;  /* 0x000000000000794d */ /* 0x000fea0003800000 */
        .weak           $__internal_0_$__cuda_sm20_rcp_rn_f32_slowpath
        .type           $__internal_0_$__cuda_sm20_rcp_rn_f32_slowpath,@function
        .size           $__internal_0_$__cuda_sm20_rcp_rn_f32_slowpath,($__internal_1_$__cuda_sm20_sqrt_rn_f32_slowpath - $__internal_0_$__cuda_sm20_rcp_rn_f32_slowpath)
$__internal_0_$__cuda_sm20_rcp_rn_f32_slowpath:
[----:B------:R-:W-:Y:S01]  /*0ce0*/  IMAD.SHL.U32 R4, R3, 0x2, RZ ;  /* 0x0000000203047824 */ /* 0x000fe200078e00ff */
[----:B------:R-:W-:Y:S04]  /*0cf0*/  BSSY.RECONVERGENT B1, `(.L_x_20) ;  /* 0x0000030000017945 */ /* 0x000fe80003800200 */
[----:B------:R-:W-:-:S04]  /*0d00*/  SHF.R.U32.HI R4, RZ, 0x18, R4 ;  /* 0x00000018ff047819 */ /* 0x000fc80000011604 */
[----:B------:R-:W-:-:S13]  /*0d10*/  ISETP.NE.U32.AND P0, PT, R4, RZ, PT ;  /* 0x000000ff0400720c */ /* 0x000fda0003f05070 */
[----:B------:R-:W-:Y:S05]  /*0d20*/  @P0 BRA `(.L_x_21) ;  /* 0x0000000000280947 */ /* 0x000fea0003800000 */
[----:B------:R-:W-:-:S04]  /*0d30*/  SHF.L.U32 R4, R3, 0x1, RZ ;  /* 0x0000000103047819 */ /* 0x000fc800000006ff */
[----:B------:R-:W-:-:S13]  /*0d40*/  ISETP.NE.AND P0, PT, R4, RZ, PT ;  /* 0x000000ff0400720c */ /* 0x000fda0003f05270 */
[----:B------:R-:W-:Y:S01]  /*0d50*/  @P0 FFMA R12, R3, 1.84467440737095516160e+19, RZ ;  /* 0x5f800000030c0823 */ /* 0x000fe200000000ff */
[----:B------:R-:W-:Y:S08]  /*0d60*/  @!P0 MUFU.RCP R11, R3 ;  /* 0x00000003000b8308 */ /* 0x000ff00000001000 */
[----:B------:R-:W0:Y:S02]  /*0d70*/  @P0 MUFU.RCP R13, R12 ;  /* 0x0000000c000d0308 */ /* 0x000e240000001000 */
[----:B0-----:R-:W-:-:S04]  /*0d80*/  @P0 FFMA R4, R12, R13, -1 ;  /* 0xbf8000000c040423 */ /* 0x001fc8000000000d */
[----:B------:R-:W-:-:S04]  /*0d90*/  @P0 FADD.FTZ R4, -R4, -RZ ;  /* 0x800000ff04040221 */ /* 0x000fc80000010100 */
[----:B------:R-:W-:-:S04]  /*0da0*/  @P0 FFMA R4, R13, R4, R13 ;  /* 0x000000040d040223 */ /* 0x000fc8000000000d */
[----:B------:R-:W-:Y:S01]  /*0db0*/  @P0 FFMA R11, R4, 1.84467440737095516160e+19, RZ ;  /* 0x5f800000040b0823 */ /* 0x000fe200000000ff */
[----:B------:R-:W-:Y:S06]  /*0dc0*/  BRA `(.L_x_22) ;  /* 0x0000000000887947 */ /* 0x000fec0003800000 */
.L_x_21:
[----:B------:R-:W-:-:S05]  /*0dd0*/  VIADD R16, R4, 0xffffff03 ;  /* 0xffffff0304107836 */ /* 0x000fca0000000000 */
[----:B------:R-:W-:-:S13]  /*0de0*/  ISETP.GT.U32.AND P0, PT, R16, 0x1, PT ;  /* 0x000000011000780c */ /* 0x000fda0003f04070 */
[----:B------:R-:W-:Y:S05]  /*0df0*/  @P0 BRA `(.L_x_23) ;  /* 0x0000000000780947 */ /* 0x000fea0003800000 */
[----:B------:R-:W-:Y:S02]  /*0e00*/  LOP3.LUT R11, R3, 0x7fffff, RZ, 0xc0, !PT ;  /* 0x007fffff030b7812 */ /* 0x000fe400078ec0ff */
[----:B------:R-:W-:Y:S02]  /*0e10*/  MOV R15, 0x3 ;  /* 0x00000003000f7802 */ /* 0x000fe40000000f00 */
[----:B------:R-:W-:Y:S02]  /*0e20*/  LOP3.LUT R11, R11, 0x3f800000, RZ, 0xfc, !PT ;  /* 0x3f8000000b0b7812 */ /* 0x000fe400078efcff */
[----:B------:R-:W-:Y:S02]  /*0e30*/  SHF.L.U32 R15, R15, R16, RZ ;  /* 0x000000100f0f7219 */ /* 0x000fe400000006ff */
[----:B------:R-:W0:Y:S02]  /*0e40*/  MUFU.RCP R12, R11 ;  /* 0x0000000b000c7308 */ /* 0x000e240000001000 */
[----:B0-----:R-:W-:-:S04]  /*0e50*/  FFMA R13, R11, R12, -1 ;  /* 0xbf8000000b0d7423 */ /* 0x001fc8000000000c */
[----:B------:R-:W-:-:S04]  /*0e60*/  FADD.FTZ R13, -R13, -RZ ;  /* 0x800000ff0d0d7221 */ /* 0x000fc80000010100 */
[CCC-:B------:R-:W-:Y:S01]  /*0e70*/  FFMA.RM R14, R12.reuse, R13.reuse, R12.reuse ;  /* 0x0000000d0c0e7223 */ /* 0x1c0fe2000000400c */
[----:B------:R-:W-:-:S04]  /*0e80*/  FFMA.RP R13, R12, R13, R12 ;  /* 0x0000000d0c0d7223 */ /* 0x000fc8000000800c */
[C---:B------:R-:W-:Y:S02]  /*0e90*/  LOP3.LUT R12, R14.reuse, 0x7fffff, RZ, 0xc0, !PT ;  /* 0x007fffff0e0c7812 */ /* 0x040fe400078ec0ff */
[----:B------:R-:W-:Y:S02]  /*0ea0*/  FSETP.NEU.FTZ.AND P0, PT, R14, R13, PT ;  /* 0x0000000d0e00720b */ /* 0x000fe40003f1d000 */
[----:B------:R-:W-:Y:S02]  /*0eb0*/  LOP3.LUT R12, R12, 0x800000, RZ, 0xfc, !PT ;  /* 0x008000000c0c7812 */ /* 0x000fe400078efcff */
[----:B------:R-:W-:Y:S02]  /*0ec0*/  SEL R13, RZ, 0xffffffff, !P0 ;  /* 0xffffffffff0d7807 */ /* 0x000fe40004000000 */
[----:B------:R-:W-:-:S03]  /*0ed0*/  LOP3.LUT R15, R15, R12, RZ, 0xc0, !PT ;  /* 0x0000000c0f0f7212 */ /* 0x000fc600078ec0ff */
[----:B------:R-:W-:Y:S01]  /*0ee0*/  IMAD.MOV R13, RZ, RZ, -R13 ;  /* 0x000000ffff0d7224 */ /* 0x000fe200078e0a0d */
[----:B------:R-:W-:-:S04]  /*0ef0*/  SHF.R.U32.HI R15, RZ, R16, R15 ;  /* 0x00000010ff0f7219 */ /* 0x000fc8000001160f */
[----:B------:R-:W-:Y:S02]  /*0f00*/  LOP3.LUT P1, RZ, R13, R16, R12, 0xf8, !PT ;  /* 0x000000100dff7212 */ /* 0x000fe4000782f80c */
[C---:B------:R-:W-:Y:S02]  /*0f10*/  LOP3.LUT P0, RZ, R15.reuse, 0x1, RZ, 0xc0, !PT ;  /* 0x000000010fff7812 */ /* 0x040fe4000780c0ff */
[----:B------:R-:W-:-:S04]  /*0f20*/  LOP3.LUT P2, RZ, R15, 0x2, RZ, 0xc0, !PT ;  /* 0x000000020fff7812 */ /* 0x000fc8000784c0ff */
[----:B------:R-:W-:Y:S02]  /*0f30*/  PLOP3.LUT P0, PT, P0, P1, P2, 0xe0, 0x0 ;  /* 0x000000000000781c */ /* 0x000fe40000703c20 */
[----:B------:R-:W-:Y:S02]  /*0f40*/  LOP3.LUT P1, RZ, R3, 0x7fffff, RZ, 0xc0, !PT ;  /* 0x007fffff03ff7812 */ /* 0x000fe4000782c0ff */
[----:B------:R-:W-:-:S04]  /*0f50*/  SEL R11, RZ, 0x1, !P0 ;  /* 0x00000001ff0b7807 */ /* 0x000fc80004000000 */
[----:B------:R-:W-:-:S04]  /*0f60*/  IADD3 R11, PT, PT, -R11, RZ, RZ ;  /* 0x000000ff0b0b7210 */ /* 0x000fc80007ffe1ff */
[----:B------:R-:W-:Y:S01]  /*0f70*/  ISETP.GE.AND P0, PT, R11, RZ, PT ;  /* 0x000000ff0b00720c */ /* 0x000fe20003f06270 */
[----:B------:R-:W-:-:S05]  /*0f80*/  VIADD R11, R4, 0xffffff04 ;  /* 0xffffff04040b7836 */ /* 0x000fca0000000000 */
[----:B------:R-:W-:-:S07]  /*0f90*/  SHF.R.U32.HI R12, RZ, R11, R12 ;  /* 0x0000000bff0c7219 */ /* 0x000fce000001160c */
[----:B------:R-:W-:-:S05]  /*0fa0*/  @!P0 IADD3 R12, PT, PT, R12, 0x1, RZ ;  /* 0x000000010c0c8810 */ /* 0x000fca0007ffe0ff */
[----:B------:R-:W-:-:S05]  /*0fb0*/  @!P1 IMAD.SHL.U32 R12, R12, 0x2, RZ ;  /* 0x000000020c0c9824 */ /* 0x000fca00078e00ff */
[----:B------:R-:W-:Y:S01]  /*0fc0*/  LOP3.LUT R11, R12, 0x80000000, R3, 0xf8, !PT ;  /* 0x800000000c0b7812 */ /* 0x000fe200078ef803 */
[----:B------:R-:W-:Y:S06]  /*0fd0*/  BRA `(.L_x_22) ;  /* 0x0000000000047947 */ /* 0x000fec0003800000 */
.L_x_23:
[----:B------:R0:W1:Y:S02]  /*0fe0*/  MUFU.RCP R11, R3 ;  /* 0x00000003000b7308 */ /* 0x0000640000001000 */
.L_x_22:
[----:B------:R-:W-:Y:S05]  /*0ff0*/  BSYNC.RECONVERGENT B1 ;  /* 0x0000000000017941 */ /* 0x000fea0003800200 */
.L_x_20:
[----:B-1----:R-:W-:Y:S01]  /*1000*/  MOV R4, R11 ;  /* 0x0000000b00047202 */ /* 0x002fe20000000f00 */
[----:B------:R-:W-:-:S04]  /*1010*/  IMAD.MOV.U32 R11, RZ, RZ, 0x0 ;  /* 0x00000000ff0b7424 */ /* 0x000fc800078e00ff */
[----:B0-----:R-:W-:Y:S05]  /*1020*/  RET.REL.NODEC R10 `(_Z18KernelPerlinCUDA_NPhS_iimf) ;  /* 0xffffffec0af47950 */ /* 0x001fea0003c3ffff */
        .weak           $__internal_1_$__cuda_sm20_sqrt_rn_f32_slowpath
        .type           $__internal_1_$__cuda_sm20_sqrt_rn_f32_slowpath,@function
        .size           $__internal_1_$__cuda_sm20_sqrt_rn_f32_slowpath,($__internal_2_$__cuda_sm3x_div_rn_noftz_f32_slowpath - $__internal_1_$__cuda_sm20_sqrt_rn_f32_slowpath)
$__internal_1_$__cuda_sm20_sqrt_rn_f32_slowpath:
[----:B------:R-:W-:-:S13]  /*1030*/  LOP3.LUT P0, RZ, R3, 0x7fffffff, RZ, 0xc0, !PT ;  /* 0x7fffffff03ff7812 */ /* 0x000fda000780c0ff */
[----:B------:R-:W-:Y:S01]  /*1040*/  @!P0 MOV R4, R3 ;  /* 0x0000000300048202 */ /* 0x000fe20000000f00 */
[----:B------:R-:W-:Y:S06]  /*1050*/  @!P0 BRA `(.L_x_24) ;  /* 0x0000000000408947 */ /* 0x000fec0003800000 */
[----:B------:R-:W-:-:S13]  /*1060*/  FSETP.GEU.FTZ.AND P0, PT, R3, RZ, PT ;  /* 0x000000ff0300720b */ /* 0x000fda0003f1e000 */
[----:B------:R-:W-:Y:S01]  /*1070*/  @!P0 IMAD.MOV.U32 R4, RZ, RZ, 0x7fffffff ;  /* 0x7fffffffff048424 */ /* 0x000fe200078e00ff */
[----:B------:R-:W-:Y:S06]  /*1080*/  @!P0 BRA `(.L_x_24) ;  /* 0x0000000000348947 */ /* 0x000fec0003800000 */
[----:B------:R-:W-:-:S13]  /*1090*/  FSETP.GTU.FTZ.AND P0, PT, |R3|, +INF , PT ;  /* 0x7f8000000300780b */ /* 0x000fda0003f1c200 */
[----:B------:R-:W-:Y:S01]  /*10a0*/  @P0 FADD.FTZ R4, R3, 1 ;  /* 0x3f80000003040421 */ /* 0x000fe20000010000 */
[----:B------:R-:W-:Y:S06]  /*10b0*/  @P0 BRA `(.L_x_24) ;  /* 0x0000000000280947 */ /* 0x000fec0003800000 */
[----:B------:R-:W-:-:S13]  /*10c0*/  FSETP.NEU.FTZ.AND P0, PT, |R3|, +INF , PT ;  /* 0x7f8000000300780b */ /* 0x000fda0003f1d200 */
[----:B------:R-:W-:-:S04]  /*10d0*/  @P0 FFMA R10, R3, 1.84467440737095516160e+19, RZ ;  /* 0x5f800000030a0823 */ /* 0x000fc800000000ff */
[----:B------:R-:W0:Y:S02]  /*10e0*/  @P0 MUFU.RSQ R11, R10 ;  /* 0x0000000a000b0308 */ /* 0x000e240000001400 */
[----:B0-----:R-:W-:Y:S01]  /*10f0*/  @P0 FMUL.FTZ R13, R10, R11 ;  /* 0x0000000b0a0d0220 */ /* 0x001fe20000410000 */
[----:B------:R-:W-:-:S03]  /*1100*/  @P0 FMUL.FTZ R11, R11, 0.5 ;  /* 0x3f0000000b0b0820 */ /* 0x000fc60000410000 */
[----:B------:R-:W-:-:S04]  /*1110*/  @P0 FADD.FTZ R4, -R13, -RZ ;  /* 0x800000ff0d040221 */ /* 0x000fc80000010100 */
[----:B------:R-:W-:Y:S01]  /*1120*/  @P0 FFMA R12, R13, R4, R10 ;  /* 0x000000040d0c0223 */ /* 0x000fe2000000000a */
[----:B------:R-:W-:-:S03]  /*1130*/  @!P0 MOV R4, R3 ;  /* 0x0000000300048202 */ /* 0x000fc60000000f00 */
[----:B------:R-:W-:-:S04]  /*1140*/  @P0 FFMA R11, R12, R11, R13 ;  /* 0x0000000b0c0b0223 */ /* 0x000fc8000000000d */
[----:B------:R-:W-:-:S07]  /*1150*/  @P0 FMUL.FTZ R4, R11, 2.3283064365386962891e-10 ;  /* 0x2f8000000b040820 */ /* 0x000fce0000410000 */
.L_x_24:
[----:B------:R-:W-:Y:S01]  /*1160*/  MOV R10, R14 ;  /* 0x0000000e000a7202 */ /* 0x000fe20000000f00 */
[----:B------:R-:W-:Y:S02]  /*1170*/  IMAD.MOV.U32 R11, RZ, RZ, 0x0 ;  /* 0x00000000ff0b7424 */ /* 0x000fe400078e00ff */
[----:B------:R-:W-:Y:S02]  /*1180*/  IMAD.MOV.U32 R3, RZ, RZ, R4 ;  /* 0x000000ffff037224 */ /* 0x000fe400078e0004 */
[----:B------:R-:W-:Y:S05]  /*1190*/  RET.REL.NODEC R10 `(_Z18KernelPerlinCUDA_NPhS_iimf) ;  /* 0xffffffec0a987950 */ /* 0x000fea0003c3ffff */
        .weak           $__internal_2_$__cuda_sm3x_div_rn_noftz_f32_slowpath
        .type           $__internal_2_$__cuda_sm3x_div_rn_noftz_f32_slowpath,@function
        .size           $__internal_2_$__cuda_sm3x_div_rn_noftz_f32_slowpath,(.L_x_42 - $__internal_2_$__cuda_sm3x_div_rn_noftz_f32_slowpath)
$__internal_2_$__cuda_sm3x_div_rn_noftz_f32_slowpath:
[----:B------:R-:W-:Y:S01]  /*11a0*/  SHF.R.U32.HI R11, RZ, 0x17, R3 ;  /* 0x00000017ff0b7819 */ /* 0x000fe20000011603 */
[----:B------:R-:W-:Y:S01]  /*11b0*/  BSSY.RECONVERGENT B1, `(.L_x_25) ;  /* 0x0000063000017945 */ /* 0x000fe20003800200 */
[----:B------:R-:W-:Y:S02]  /*11c0*/  SHF.R.U32.HI R13, RZ, 0x17, R4 ;  /* 0x00000017ff0d7819 */ /* 0x000fe40000011604 */
[----:B------:R-:W-:Y:S02]  /*11d0*/  LOP3.LUT R11, R11, 0xff, RZ, 0xc0, !PT ;  /* 0x000000ff0b0b7812 */ /* 0x000fe400078ec0ff */
[----:B------:R-:W-:Y:S02]  /*11e0*/  LOP3.LUT R16, R13, 0xff, RZ, 0xc0, !PT ;  /* 0x000000ff0d107812 */ /* 0x000fe400078ec0ff */
[----:B------:R-:W-:Y:S02]  /*11f0*/  IADD3 R17, PT, PT, R11, -0x1, RZ ;  /* 0xffffffff0b117810 */ /* 0x000fe40007ffe0ff */
[----:B------:R-:W-:Y:S01]  /*1200*/  MOV R15, R3 ;  /* 0x00000003000f7202 */ /* 0x000fe20000000f00 */
[----:B------:R-:W-:Y:S01]  /*1210*/  VIADD R14, R16, 0xffffffff ;  /* 0xffffffff100e7836 */ /* 0x000fe20000000000 */
[----:B------:R-:W-:-:S04]  /*1220*/  ISETP.GT.U32.AND P0, PT, R17, 0xfd, PT ;  /* 0x000000fd1100780c */ /* 0x000fc80003f04070 */
[----:B------:R-:W-:-:S13]  /*1230*/  ISETP.GT.U32.OR P0, PT, R14, 0xfd, P0 ;  /* 0x000000fd0e00780c */ /* 0x000fda0000704470 */
[----:B------:R-:W-:Y:S01]  /*1240*/  @!P0 IMAD.MOV.U32 R13, RZ, RZ, RZ ;  /* 0x000000ffff0d8224 */ /* 0x000fe200078e00ff */
[----:B------:R-:W-:Y:S06]  /*1250*/  @!P0 BRA `(.L_x_26) ;  /* 0x00000000005c8947 */ /* 0x000fec0003800000 */
[----:B------:R-:W-:Y:S02]  /*1260*/  FSETP.GTU.FTZ.AND P0, PT, |R4|, +INF , PT ;  /* 0x7f8000000400780b */ /* 0x000fe40003f1c200 */
[----:B------:R-:W-:-:S04]  /*1270*/  FSETP.GTU.FTZ.AND P1, PT, |R3|, +INF , PT ;  /* 0x7f8000000300780b */ /* 0x000fc80003f3c200 */
[----:B------:R-:W-:-:S13]  /*1280*/  PLOP3.LUT P0, PT, P0, P1, PT, 0xf8, 0x8f ;  /* 0x00000000008f781c */ /* 0x000fda0000703f70 */
[----:B------:R-:W-:Y:S05]  /*1290*/  @P0 BRA `(.L_x_27) ;  /* 0x00000004004c0947 */ /* 0x000fea0003800000 */
[----:B------:R-:W-:-:S13]  /*12a0*/  LOP3.LUT P0, RZ, R15, 0x7fffffff, R4, 0xc8, !PT ;  /* 0x7fffffff0fff7812 */ /* 0x000fda000780c804 */
[----:B------:R-:W-:Y:S05]  /*12b0*/  @!P0 BRA `(.L_x_28) ;  /* 0x00000004003c8947 */ /* 0x000fea0003800000 */
[C---:B------:R-:W-:Y:S02]  /*12c0*/  FSETP.NEU.FTZ.AND P2, PT, |R4|.reuse, +INF , PT ;  /* 0x7f8000000400780b */ /* 0x040fe40003f5d200 */
[----:B------:R-:W-:Y:S02]  /*12d0*/  FSETP.NEU.FTZ.AND P1, PT, |R3|, +INF , PT ;  /* 0x7f8000000300780b */ /* 0x000fe40003f3d200 */
[----:B------:R-:W-:-:S11]  /*12e0*/  FSETP.NEU.FTZ.AND P0, PT, |R4|, +INF , PT ;  /* 0x7f8000000400780b */ /* 0x000fd60003f1d200 */
[----:B------:R-:W-:Y:S05]  /*12f0*/  @!P1 BRA !P2, `(.L_x_28) ;  /* 0x00000004002c9947 */ /* 0x000fea0005000000 */
[----:B------:R-:W-:-:S04]  /*1300*/  LOP3.LUT P2, RZ, R4, 0x7fffffff, RZ, 0xc0, !PT ;  /* 0x7fffffff04ff7812 */ /* 0x000fc8000784c0ff */
[----:B------:R-:W-:-:S13]  /*1310*/  PLOP3.LUT P1, PT, P1, P2, PT, 0x2f, 0xf2 ;  /* 0x0000000000f2781c */ /* 0x000fda0000f24577 */
[----:B------:R-:W-:Y:S05]  /*1320*/  @P1 BRA `(.L_x_29) ;  /* 0x0000000400181947 */ /* 0x000fea0003800000 */
[----:B------:R-:W-:-:S04]  /*1330*/  LOP3.LUT P1, RZ, R15, 0x7fffffff, RZ, 0xc0, !PT ;  /* 0x7fffffff0fff7812 */ /* 0x000fc8000782c0ff */
[----:B------:R-:W-:-:S13]  /*1340*/  PLOP3.LUT P0, PT, P0, P1, PT, 0x2f, 0xf2 ;  /* 0x0000000000f2781c */ /* 0x000fda0000702577 */
[----:B------:R-:W-:Y:S05]  /*1350*/  @P0 BRA `(.L_x_30) ;  /* 0x0000000400000947 */ /* 0x000fea0003800000 */
[----:B------:R-:W-:Y:S02]  /*1360*/  ISETP.GE.AND P0, PT, R14, RZ, PT ;  /* 0x000000ff0e00720c */ /* 0x000fe40003f06270 */
[----:B------:R-:W-:-:S11]  /*1370*/  ISETP.GE.AND P1, PT, R17, RZ, PT ;  /* 0x000000ff1100720c */ /* 0x000fd60003f26270 */
[----:B------:R-:W-:Y:S01]  /*1380*/  @P0 MOV R13, RZ ;  /* 0x000000ff000d0202 */ /* 0x000fe20000000f00 */
[----:B------:R-:W-:Y:S02]  /*1390*/  @!P0 IMAD.MOV.U32 R13, RZ, RZ, -0x40 ;  /* 0xffffffc0ff0d8424 */ /* 0x000fe400078e00ff */
[----:B------:R-:W-:Y:S01]  /*13a0*/  @!P0 FFMA R4, R4, 1.84467440737095516160e+19, RZ ;  /* 0x5f80000004048823 */ /* 0x000fe200000000ff */
[----:B------:R-:W-:Y:S02]  /*13b0*/  @!P1 FFMA R15, R3, 1.84467440737095516160e+19, RZ ;  /* 0x5f800000030f9823 */ /* 0x000fe400000000ff */
[----:B------:R-:W-:-:S07]  /*13c0*/  @!P1 IADD3 R13, PT, PT, R13, 0x40, RZ ;  /* 0x000000400d0d9810 */ /* 0x000fce0007ffe0ff */
.L_x_26:
[----:B------:R-:W-:Y:S01]  /*13d0*/  LEA R14, R11, 0xc0800000, 0x17 ;  /* 0xc08000000b0e7811 */ /* 0x000fe200078eb8ff */
[----:B------:R-:W-:Y:S01]  /*13e0*/  BSSY.RECONVERGENT B2, `(.L_x_31) ;  /* 0x0000036000027945 */ /* 0x000fe20003800200 */
[----:B------:R-:W-:-:S03]  /*13f0*/  IADD3 R16, PT, PT, R16, -0x7f, RZ ;  /* 0xffffff8110107810 */ /* 0x000fc60007ffe0ff */
[----:B------:R-:W-:Y:S02]  /*1400*/  IMAD.IADD R17, R15, 0x1, -R14 ;  /* 0x000000010f117824 */ /* 0x000fe400078e0a0e */
[C---:B------:R-:W-:Y:S01]  /*1410*/  IMAD R4, R16.reuse, -0x800000, R4 ;  /* 0xff80000010047824 */ /* 0x040fe200078e0204 */
[----:B------:R-:W-:Y:S01]  /*1420*/  IADD3 R16, PT, PT, R16, 0x7f, -R11 ;  /* 0x0000007f10107810 */ /* 0x000fe20007ffe80b */
[----:B------:R-:W0:Y:S01]  /*1430*/  MUFU.RCP R15, R17 ;  /* 0x00000011000f7308 */ /* 0x000e220000001000 */
[----:B------:R-:W-:-:S03]  /*1440*/  FADD.FTZ R19, -R17, -RZ ;  /* 0x800000ff11137221 */ /* 0x000fc60000010100 */
[----:B------:R-:W-:Y:S02]  /*1450*/  IMAD.IADD R16, R16, 0x1, R13 ;  /* 0x0000000110107824 */ /* 0x000fe400078e020d */
[----:B0-----:R-:W-:-:S04]  /*1460*/  FFMA R14, R15, R19, 1 ;  /* 0x3f8000000f0e7423 */ /* 0x001fc80000000013 */
[----:B------:R-:W-:-:S04]  /*1470*/  FFMA R15, R15, R14, R15 ;  /* 0x0000000e0f0f7223 */ /* 0x000fc8000000000f */
[----:B------:R-:W-:-:S04]  /*1480*/  FFMA R14, R4, R15, RZ ;  /* 0x0000000f040e7223 */ /* 0x000fc800000000ff */
[----:B------:R-:W-:-:S04]  /*1490*/  FFMA R18, R19, R14, R4 ;  /* 0x0000000e13127223 */ /* 0x000fc80000000004 */
[----:B------:R-:W-:-:S04]  /*14a0*/  FFMA R14, R15, R18, R14 ;  /* 0x000000120f0e7223 */ /* 0x000fc8000000000e */
[----:B------:R-:W-:-:S04]  /*14b0*/  FFMA R19, R19, R14, R4 ;  /* 0x0000000e13137223 */ /* 0x000fc80000000004 */
[----:B------:R-:W-:-:S05]  /*14c0*/  FFMA R4, R15, R19, R14 ;  /* 0x000000130f047223 */ /* 0x000fca000000000e */
[----:B------:R-:W-:-:S04]  /*14d0*/  SHF.R.U32.HI R11, RZ, 0x17, R4 ;  /* 0x00000017ff0b7819 */ /* 0x000fc80000011604 */
[----:B------:R-:W-:-:S04]  /*14e0*/  LOP3.LUT R11, R11, 0xff, RZ, 0xc0, !PT ;  /* 0x000000ff0b0b7812 */ /* 0x000fc800078ec0ff */
[----:B------:R-:W-:-:S05]  /*14f0*/  IADD3 R17, PT, PT, R11, R16, RZ ;  /* 0x000000100b117210 */ /* 0x000fca0007ffe0ff */
[----:B------:R-:W-:-:S05]  /*1500*/  VIADD R11, R17, 0xffffffff ;  /* 0xffffffff110b7836 */ /* 0x000fca0000000000 */
[----:B------:R-:W-:-:S13]  /*1510*/  ISETP.GE.U32.AND P0, PT, R11, 0xfe, PT ;  /* 0x000000fe0b00780c */ /* 0x000fda0003f06070 */
[----:B------:R-:W-:Y:S05]  /*1520*/  @!P0 BRA `(.L_x_32) ;  /* 0x0000000000808947 */ /* 0x000fea0003800000 */
[----:B------:R-:W-:-:S13]  /*1530*/  ISETP.GT.AND P0, PT, R17, 0xfe, PT ;  /* 0x000000fe1100780c */ /* 0x000fda0003f04270 */
[----:B------:R-:W-:Y:S05]  /*1540*/  @P0 BRA `(.L_x_33) ;  /* 0x00000000006c0947 */ /* 0x000fea0003800000 */
[----:B------:R-:W-:-:S13]  /*1550*/  ISETP.GE.AND P0, PT, R17, 0x1, PT ;  /* 0x000000011100780c */ /* 0x000fda0003f06270 */
[----:B------:R-:W-:Y:S05]  /*1560*/  @P0 BRA `(.L_x_34) ;  /* 0x0000000000740947 */ /* 0x000fea0003800000 */
[----:B------:R-:W-:Y:S02]  /*1570*/  ISETP.GE.AND P0, PT, R17, -0x18, PT ;  /* 0xffffffe81100780c */ /* 0x000fe40003f06270 */
[----:B------:R-:W-:-:S11]  /*1580*/  LOP3.LUT R4, R4, 0x80000000, RZ, 0xc0, !PT ;  /* 0x8000000004047812 */ /* 0x000fd600078ec0ff */
[----:B------:R-:W-:Y:S05]  /*1590*/  @!P0 BRA `(.L_x_34) ;  /* 0x0000000000688947 */ /* 0x000fea0003800000 */
[-CC-:B------:R-:W-:Y:S01]  /*15a0*/  FFMA.RZ R11, R15, R19.reuse, R14.reuse ;  /* 0x000000130f0b7223 */ /* 0x180fe2000000c00e */
[C---:B------:R-:W-:Y:S02]  /*15b0*/  IADD3 R16, PT, PT, R17.reuse, 0x20, RZ ;  /* 0x0000002011107810 */ /* 0x040fe40007ffe0ff */
[----:B------:R-:W-:Y:S02]  /*15c0*/  ISETP.NE.AND P2, PT, R17, RZ, PT ;  /* 0x000000ff1100720c */ /* 0x000fe40003f45270 */
[----:B------:R-:W-:Y:S01]  /*15d0*/  LOP3.LUT R13, R11, 0x7fffff, RZ, 0xc0, !PT ;  /* 0x007fffff0b0d7812 */ /* 0x000fe200078ec0ff */
[CCC-:B------:R-:W-:Y:S01]  /*15e0*/  FFMA.RP R11, R15.reuse, R19.reuse, R14.reuse ;  /* 0x000000130f0b7223 */ /* 0x1c0fe2000000800e */
[----:B------:R-:W-:Y:S01]  /*15f0*/  FFMA.RM R14, R15, R19, R14 ;  /* 0x000000130f0e7223 */ /* 0x000fe2000000400e */
[----:B------:R-:W-:Y:S01]  /*1600*/  IMAD.MOV R15, RZ, RZ, -R17 ;  /* 0x000000ffff0f7224 */ /* 0x000fe200078e0a11 */
[----:B------:R-:W-:Y:S02]  /*1610*/  LOP3.LUT R13, R13, 0x800000, RZ, 0xfc, !PT ;  /* 0x008000000d0d7812 */ /* 0x000fe400078efcff */
[----:B------:R-:W-:-:S02]  /*1620*/  ISETP.NE.AND P1, PT, R17, RZ, PT ;  /* 0x000000ff1100720c */ /* 0x000fc40003f25270 */
[----:B------:R-:W-:Y:S02]  /*1630*/  SHF.L.U32 R16, R13, R16, RZ ;  /* 0x000000100d107219 */ /* 0x000fe400000006ff */
[----:B------:R-:W-:Y:S02]  /*1640*/  FSETP.NEU.FTZ.AND P0, PT, R11, R14, PT ;  /* 0x0000000e0b00720b */ /* 0x000fe40003f1d000 */
[----:B------:R-:W-:Y:S02]  /*1650*/  SEL R14, R15, RZ, P2 ;  /* 0x000000ff0f0e7207 */ /* 0x000fe40001000000 */
[----:B------:R-:W-:Y:S02]  /*1660*/  ISETP.NE.AND P1, PT, R16, RZ, P1 ;  /* 0x000000ff1000720c */ /* 0x000fe40000f25270 */
[----:B------:R-:W-:Y:S02]  /*1670*/  SHF.R.U32.HI R14, RZ, R14, R13 ;  /* 0x0000000eff0e7219 */ /* 0x000fe4000001160d */
[----:B------:R-:W-:-:S02]  /*1680*/  PLOP3.LUT P0, PT, P0, P1, PT, 0xf8, 0x8f ;  /* 0x00000000008f781c */ /* 0x000fc40000703f70 */
[----:B------:R-:W-:Y:S02]  /*1690*/  SHF.R.U32.HI R16, RZ, 0x1, R14 ;  /* 0x00000001ff107819 */ /* 0x000fe4000001160e */
[----:B------:R-:W-:-:S04]  /*16a0*/  SEL R11, RZ, 0x1, !P0 ;  /* 0x00000001ff0b7807 */ /* 0x000fc80004000000 */
[----:B------:R-:W-:-:S04]  /*16b0*/  LOP3.LUT R11, R11, 0x1, R16, 0xf8, !PT ;  /* 0x000000010b0b7812 */ /* 0x000fc800078ef810 */
[----:B------:R-:W-:-:S04]  /*16c0*/  LOP3.LUT R11, R11, R14, RZ, 0xc0, !PT ;  /* 0x0000000e0b0b7212 */ /* 0x000fc800078ec0ff */
[----:B------:R-:W-:-:S04]  /*16d0*/  IADD3 R11, PT, PT, R16, R11, RZ ;  /* 0x0000000b100b7210 */ /* 0x000fc80007ffe0ff */
[----:B------:R-:W-:Y:S01]  /*16e0*/  LOP3.LUT R4, R11, R4, RZ, 0xfc, !PT ;  /* 0x000000040b047212 */ /* 0x000fe200078efcff */
[----:B------:R-:W-:Y:S06]  /*16f0*/  BRA `(.L_x_34) ;  /* 0x0000000000107947 */ /* 0x000fec0003800000 */
.L_x_33:
[----:B------:R-:W-:-:S04]  /*1700*/  LOP3.LUT R4, R4, 0x80000000, RZ, 0xc0, !PT ;  /* 0x8000000004047812 */ /* 0x000fc800078ec0ff */
[----:B------:R-:W-:Y:S01]  /*1710*/  LOP3.LUT R4, R4, 0x7f800000, RZ, 0xfc, !PT ;  /* 0x7f80000004047812 */ /* 0x000fe200078efcff */
[----:B------:R-:W-:Y:S06]  /*1720*/  BRA `(.L_x_34) ;  /* 0x0000000000047947 */ /* 0x000fec0003800000 */
.L_x_32:
[----:B------:R-:W-:-:S07]  /*1730*/  IMAD R4, R16, 0x800000, R4 ;  /* 0x0080000010047824 */ /* 0x000fce00078e0204 */
.L_x_34:
[----:B------:R-:W-:Y:S05]  /*1740*/  BSYNC.RECONVERGENT B2 ;  /* 0x0000000000027941 */ /* 0x000fea0003800200 */
.L_x_31:
[----:B------:R-:W-:Y:S05]  /*1750*/  BRA `(.L_x_35) ;  /* 0x0000000000207947 */ /* 0x000fea0003800000 */
.L_x_30:
[----:B------:R-:W-:-:S04]  /*1760*/  LOP3.LUT R4, R15, 0x80000000, R4, 0x48, !PT ;  /* 0x800000000f047812 */ /* 0x000fc800078e4804 */
[----:B------:R-:W-:Y:S01]  /*1770*/  LOP3.LUT R4, R4, 0x7f800000, RZ, 0xfc, !PT ;  /* 0x7f80000004047812 */ /* 0x000fe200078efcff */
[----:B------:R-:W-:Y:S06]  /*1780*/  BRA `(.L_x_35) ;  /* 0x0000000000147947 */ /* 0x000fec0003800000 */
.L_x_29:
[----:B------:R-:W-:Y:S01]  /*1790*/  LOP3.LUT R4, R15, 0x80000000, R4, 0x48, !PT ;  /* 0x800000000f047812 */ /* 0x000fe200078e4804 */
[----:B------:R-:W-:Y:S06]  /*17a0*/  BRA `(.L_x_35) ;  /* 0x00000000000c7947 */ /* 0x000fec0003800000 */
.L_x_28:
[----:B------:R-:W0:Y:S01]  /*17b0*/  MUFU.RSQ R4, -QNAN ;  /* 0xffc0000000047908 */ /* 0x000e220000001400 */
[----:B------:R-:W-:Y:S05]  /*17c0*/  BRA `(.L_x_35) ;  /* 0x0000000000047947 */ /* 0x000fea0003800000 */
.L_x_27:
[----:B------:R-:W-:-:S07]  /*17d0*/  FADD.FTZ R4, R4, R3 ;  /* 0x0000000304047221 */ /* 0x000fce0000010000 */
.L_x_35:
[----:B------:R-:W-:Y:S05]  /*17e0*/  BSYNC.RECONVERGENT B1 ;  /* 0x0000000000017941 */ /* 0x000fea0003800200 */
.L_x_25:
[----:B------:R-:W-:-:S04]  /*17f0*/  HFMA2 R13, -RZ, RZ, 0, 0 ;  /* 0x00000000ff0d7431 */ /* 0x000fc800000001ff */
[----:B0-----:R-:W-:Y:S05]  /*1800*/  RET.REL.NODEC R12 `(_Z18KernelPerlinCUDA_NPhS_iimf) ;  /* 0xffffffe40cfc7950 */ /* 0x001fea0003c3ffff */
.L_x_36:
[----:B------:R-:W-:-:S00]  /*1810*/  BRA `(.L_x_36) ;  /* 0xfffffffc00fc7947 */ /* 0x000fc0000383ffff */
[----:B------:R-:W-:-:S00]  /*1820*/  NOP ;  /* 0x0000000000007918 */ /* 0x000fc00000000000 */
        /* <DEDUP_REMOVED lines=13> */
.L_x_42:


//--------------------- .text._Z18KernelPerlinCUDA_HPhPfiiifmf --------------------------
	.section	.text._Z18KernelPerlinCUDA_HPhPfiiifmf,"ax",@progbits
	.align	128
        .global         _Z18KernelPerlinCUDA_HPhPfiiifmf
        .type           _Z18KernelPerlinCUDA_HPhPfiiifmf,@function
        .size           _Z18KernelPerlinCUDA_HPhPfiiifmf,(.L_x_44 - _Z18KernelPerlinCUDA_HPhPfiiifmf)
        .other          _Z18KernelPerlinCUDA_HPhPfiiifmf,@"STO_CUDA_ENTRY STV_DEFAULT"
_Z18KernelPerlinCUDA_HPhPfiiifmf:
.text._Z18KernelPerlinCUDA_HPhPfiiifmf:
[----:B------:R-:W-:Y:S01]  /*0000*/  LDC R1, c[0x0][0x37c] ;  /* 0x0000df00ff017b82 */ /* 0x000fe20000000800 */
[----:B------:R-:W0:Y:S07]  /*0010*/  S2R R3, SR_TID.Y ;  /* 0x0000000000037919 */ /* 0x000e2e0000002200 */
[----:B------:R-:W1:Y:S01]  /*0020*/  LDC R5, c[0x0][0x360] ;  /* 0x0000d800ff057b82 */ /* 0x000e620000000800 */
[----:B------:R-:W2:Y:S01]  /*0030*/  LDCU UR6, c[0x0][0x398] ;  /* 0x00007300ff0677ac */ /* 0x000ea20008000800 */
[----:B------:R-:W1:Y:S01]  /*0040*/  S2R R0, SR_TID.X ;  /* 0x0000000000007919 */ /* 0x000e620000002100 */
[----:B------:R-:W3:Y:S05]  /*0050*/  LDCU UR7, c[0x0][0x394] ;  /* 0x00007280ff0777ac */ /* 0x000eea0008000800 */
[----:B------:R-:W0:Y:S08]  /*0060*/  S2UR UR5, SR_CTAID.Y ;  /* 0x00000000000579c3 */ /* 0x000e300000002600 */
[----:B------:R-:W0:Y:S08]  /*0070*/  LDC R6, c[0x0][0x364] ;  /* 0x0000d900ff067b82 */ /* 0x000e300000000800 */
[----:B------:R-:W1:Y:S01]  /*0080*/  S2UR UR4, SR_CTAID.X ;  /* 0x00000000000479c3 */ /* 0x000e620000002500 */
[----:B0-----:R-:W-:-:S05]  /*0090*/  IMAD R6, R6, UR5, R3 ;  /* 0x0000000506067c24 */ /* 0x001fca000f8e0203 */
[----:B--2---:R-:W-:Y:S01]  /*00a0*/  ISETP.GE.AND P0, PT, R6, UR6, PT ;  /* 0x0000000606007c0c */ /* 0x004fe2000bf06270 */
[----:B-1----:R-:W-:-:S05]  /*00b0*/  IMAD R5, R5, UR4, R0 ;  /* 0x0000000405057c24 */ /* 0x002fca000f8e0200 */
[----:B---3--:R-:W-:-:S13]  /*00c0*/  ISETP.GE.OR P0, PT, R5, UR7, P0 ;  /* 0x0000000705007c0c */ /* 0x008fda0008706670 */
[----:B------:R-:W-:Y:S05]  /*00d0*/  @P0 EXIT ;  /* 0x000000000000094d */ /* 0x000fea0003800000 */
[----:B------:R-:W0:Y:S01]  /*00e0*/  LDC R26, c[0x0][0x390] ;  /* 0x0000e400ff1a7b82 */ /* 0x000e220000000800 */
[----:B------:R-:W1:Y:S01]  /*00f0*/  LDCU UR4, c[0x0][0x3a8] ;  /* 0x00007500ff0477ac */ /* 0x000e620008000800 */
[----:B------:R-:W-:Y:S01]  /*0100*/  I2FP.F32.U32 R0, R6 ;  /* 0x0000000600007245 */ /* 0x000fe20000201000 */
[C---:B------:R-:W-:Y:S01]  /*0110*/  IMAD.SHL.U32 R16, R6.reuse, 0x2, RZ ;  /* 0x0000000206107824 */ /* 0x040fe200078e00ff */
[----:B------:R-:W-:Y:S01]  /*0120*/  I2FP.F32.S32 R19, R5 ;  /* 0x0000000500137245 */ /* 0x000fe20000201400 */
[----:B------:R-:W-:Y:S01]  /*0130*/  IMAD.SHL.U32 R2, R6, 0x4, RZ ;  /* 0x0000000406027824 */ /* 0x000fe200078e00ff */
[----:B------:R-:W-:Y:S01]  /*0140*/  I2F.F64 R12, R5 ;  /* 0x00000005000c7312 */ /* 0x000fe20000201c00 */
[----:B------:R-:W2:Y:S07]  /*0150*/  LDCU.64 UR6, c[0x0][0x3a0] ;  /* 0x00007400ff0677ac */ /* 0x000eae0008000a00 */
[----:B------:R-:W-:Y:S01]  /*0160*/  I2F.F64.U32 R16, R16 ;  /* 0x0000001000107312 */ /* 0x000fe20000201800 */
[----:B-1----:R-:W-:Y:S01]  /*0170*/  FADD R7, R0, UR4 ;  /* 0x0000000400077e21 */ /* 0x002fe20008000000 */
[----:B------:R-:W-:-:S06]  /*0180*/  FMUL R0, RZ, UR4 ;  /* 0x00000004ff007c20 */ /* 0x000fcc0008400000 */
[----:B------:R-:W-:Y:S01]  /*0190*/  I2F.F64.U32 R2, R2 ;  /* 0x0000000200027312 */ /* 0x000fe20000201800 */
[-C--:B0-----:R-:W-:Y:S01]  /*01a0*/  IABS R29, R26.reuse ;  /* 0x0000001a001d7213 */ /* 0x081fe20000000000 */
[----:B------:R-:W-:Y:S01]  /*01b0*/  FADD R4, R0, R19 ;  /* 0x0000001300047221 */ /* 0x000fe20000000000 */
[----:B------:R-:W-:-:S05]  /*01c0*/  LOP3.LUT R27, RZ, R26, RZ, 0x33, !PT ;  /* 0x0000001aff1b7212 */ /* 0x000fca00078e33ff */
[----:B------:R-:W0:Y:S08]  /*01d0*/  I2F.RP R18, R29 ;  /* 0x0000001d00127306 */ /* 0x000e300000209400 */
[----:B------:R-:W1:Y:S01]  /*01e0*/  F2F.F64.F32 R10, UR4 ;  /* 0x00000004000a7d10 */ /* 0x000e620008201800 */
[----:B------:R-:W3:Y:S07]  /*01f0*/  LDCU.64 UR4, c[0x0][0x358] ;  /* 0x00006b00ff0477ac */ /* 0x000eee0008000a00 */
[----:B0-----:R-:W0:Y:S01]  /*0200*/  MUFU.RCP R18, R18 ;  /* 0x0000001200127308 */ /* 0x001e220000001000 */
[----:B-1----:R-:W-:-:S07]  /*0210*/  DADD R20, R10, R2 ;  /* 0x000000000a147229 */ /* 0x002fce0000000002 */
[----:B------:R-:W1:Y:S01]  /*0220*/  F2F.F64.F32 R14, R0 ;  /* 0x00000000000e7310 */ /* 0x000e620000201800 */
[----:B------:R-:W-:-:S07]  /*0230*/  IMAD.SHL.U32 R2, R6, 0x8, RZ ;  /* 0x0000000806027824 */ /* 0x000fce00078e00ff */
[----:B------:R-:W4:Y:S01]  /*0240*/  F2I.TRUNC.NTZ R4, R4 ;  /* 0x0000000400047305 */ /* 0x000f22000020f100 */
[----:B0-----:R-:W-:Y:S01]  /*0250*/  IADD3 R8, PT, PT, R18, 0xffffffe, RZ ;  /* 0x0ffffffe12087810 */ /* 0x001fe20007ffe0ff */
[----:B------:R-:W-:Y:S02]  /*0260*/  DADD R18, R16, R10 ;  /* 0x0000000010127229 */ /* 0x000fe4000000000a */
[----:B-1----:R-:W-:-:S04]  /*0270*/  DFMA R16, R12, 2, R14 ;  /* 0x400000000c10782b */ /* 0x002fc8000000000e */
[----:B------:R0:W1:Y:S01]  /*0280*/  F2I.FTZ.U32.TRUNC.NTZ R9, R8 ;  /* 0x0000000800097305 */ /* 0x000062000021f000 */
[----:B----4-:R-:W-:-:S07]  /*0290*/  ISETP.GE.AND P5, PT, R4, RZ, PT ;  /* 0x000000ff0400720c */ /* 0x010fce0003fa6270 */
[----:B------:R-:W4:Y:S01]  /*02a0*/  F2I.TRUNC.NTZ R7, R7 ;  /* 0x0000000700077305 */ /* 0x000f22000020f100 */
[----:B0-----:R-:W-:Y:S01]  /*02b0*/  MOV R8, RZ ;  /* 0x000000ff00087202 */ /* 0x001fe20000000f00 */
[----:B-1----:R-:W-:-:S06]  /*02c0*/  IMAD.MOV R24, RZ, RZ, -R9 ;  /* 0x000000ffff187224 */ /* 0x002fcc00078e0a09 */
[----:B------:R0:W1:Y:S01]  /*02d0*/  F2I.F64.TRUNC R22, R16 ;  /* 0x0000001000167311 */ /* 0x000062000030d100 */
[----:B------:R-:W-:Y:S01]  /*02e0*/  IMAD R3, R24, R29, RZ ;  /* 0x0000001d18037224 */ /* 0x000fe200078e02ff */
[----:B------:R-:W-:-:S03]  /*02f0*/  IABS R24, R4 ;  /* 0x0000000400187213 */ /* 0x000fc60000000000 */
[----:B------:R-:W-:Y:S01]  /*0300*/  IMAD.HI.U32 R8, R9, R3, R8 ;  /* 0x0000000309087227 */ /* 0x000fe200078e0008 */
[----:B----4-:R-:W-:Y:S02]  /*0310*/  IABS R0, R7 ;  /* 0x0000000700007213 */ /* 0x010fe40000000000 */
[----:B------:R1:W4:Y:S01]  /*0320*/  F2I.F64.TRUNC R19, R18 ;  /* 0x0000001200137311 */ /* 0x000322000030d100 */
[----:B------:R-:W-:Y:S02]  /*0330*/  ISETP.GE.AND P4, PT, R7, RZ, PT ;  /* 0x000000ff0700720c */ /* 0x000fe40003f86270 */
[----:B------:R-:W-:-:S04]  /*0340*/  IMAD.HI.U32 R9, R8, R24, RZ ;  /* 0x0000001808097227 */ /* 0x000fc800078e00ff */
[C---:B0-----:R-:W-:Y:S01]  /*0350*/  IMAD.HI.U32 R16, R8.reuse, R0, RZ ;  /* 0x0000000008107227 */ /* 0x041fe200078e00ff */
[----:B------:R-:W-:Y:S01]  /*0360*/  IADD3 R9, PT, PT, -R9, RZ, RZ ;  /* 0x000000ff09097210 */ /* 0x000fe20007ffe1ff */
[----:B------:R-:W0:Y:S01]  /*0370*/  I2F.F64.U32 R2, R2 ;  /* 0x0000000200027312 */ /* 0x000e220000201800 */
[----:B-1----:R-:W-:Y:S01]  /*0380*/  IABS R18, R22 ;  /* 0x0000001600127213 */ /* 0x002fe20000000000 */
[----:B------:R-:W-:Y:S01]  /*0390*/  IMAD.MOV R25, RZ, RZ, -R16 ;  /* 0x000000ffff197224 */ /* 0x000fe200078e0a10 */
[----:B------:R-:W-:Y:S01]  /*03a0*/  DFMA R16, R12, 4, R14 ;  /* 0x401000000c10782b */ /* 0x000fe2000000000e */
[----:B------:R-:W-:Y:S01]  /*03b0*/  IMAD R24, R29, R9, R24 ;  /* 0x000000091d187224 */ /* 0x000fe200078e0218 */
[----:B----4-:R-:W-:Y:S01]  /*03c0*/  ISETP.GE.AND P2, PT, R19, RZ, PT ;  /* 0x000000ff1300720c */ /* 0x010fe20003f46270 */
[C---:B------:R-:W-:Y:S01]  /*03d0*/  IMAD R0, R29.reuse, R25, R0 ;  /* 0x000000191d007224 */ /* 0x040fe200078e0200 */
[----:B------:R-:W-:Y:S01]  /*03e0*/  IABS R25, R19 ;  /* 0x0000001300197213 */ /* 0x000fe20000000000 */
[----:B------:R-:W-:Y:S01]  /*03f0*/  IMAD.HI.U32 R9, R8, R18, RZ ;  /* 0x0000001208097227 */ /* 0x000fe200078e00ff */
[C---:B------:R-:W-:Y:S01]  /*0400*/  ISETP.GT.U32.AND P0, PT, R29.reuse, R24, PT ;  /* 0x000000181d00720c */ /* 0x040fe20003f04070 */
[----:B------:R1:W4:Y:S01]  /*0410*/  F2I.F64.TRUNC R23, R20 ;  /* 0x0000001400177311 */ /* 0x000322000030d100 */
[----:B------:R-:W-:-:S02]  /*0420*/  ISETP.GT.U32.AND P1, PT, R29, R0, PT ;  /* 0x000000001d00720c */ /* 0x000fc40003f24070 */
[----:B------:R-:W-:Y:S01]  /*0430*/  IADD3 R7, PT, PT, -R9, RZ, RZ ;  /* 0x000000ff09077210 */ /* 0x000fe20007ffe1ff */
[----:B0-----:R-:W-:-:S04]  /*0440*/  DADD R2, R10, R2 ;  /* 0x000000000a027229 */ /* 0x001fc80000000002 */
[----:B------:R-:W-:Y:S01]  /*0450*/  IMAD R18, R29, R7, R18 ;  /* 0x000000071d127224 */ /* 0x000fe200078e0212 */
[----:B------:R-:W0:Y:S01]  /*0460*/  F2I.F64.TRUNC R16, R16 ;  /* 0x0000001000107311 */ /* 0x000e22000030d100 */
[----:B------:R-:W-:Y:S01]  /*0470*/  IMAD.HI.U32 R7, R8, R25, RZ ;  /* 0x0000001908077227 */ /* 0x000fe200078e00ff */
[----:B-1----:R-:W-:-:S03]  /*0480*/  DFMA R20, R12, 8, R14 ;  /* 0x402000000c14782b */ /* 0x002fc6000000000e */
[----:B------:R-:W-:Y:S01]  /*0490*/  @!P0 IMAD.IADD R24, R24, 0x1, -R29 ;  /* 0x0000000118188824 */ /* 0x000fe200078e0a1d */
[----:B------:R-:W-:Y:S01]  /*04a0*/  @!P1 IADD3 R0, PT, PT, R0, -R29, RZ ;  /* 0x8000001d00009210 */ /* 0x000fe20007ffe0ff */
[----:B------:R-:W-:Y:S01]  /*04b0*/  IMAD.MOV R28, RZ, RZ, -R7 ;  /* 0x000000ffff1c7224 */ /* 0x000fe200078e0a07 */
[C---:B------:R-:W-:Y:S01]  /*04c0*/  ISETP.GT.U32.AND P1, PT, R29.reuse, R18, PT ;  /* 0x000000121d00720c */ /* 0x040fe20003f24070 */
[----:B------:R1:W5:Y:S01]  /*04d0*/  F2I.F64.TRUNC R7, R2 ;  /* 0x0000000200077311 */ /* 0x000362000030d100 */
[C---:B------:R-:W-:Y:S02]  /*04e0*/  ISETP.GT.U32.AND P6, PT, R29.reuse, R24, PT ;  /* 0x000000181d00720c */ /* 0x040fe40003fc4070 */
[----:B------:R-:W-:Y:S02]  /*04f0*/  ISETP.GT.U32.AND P3, PT, R29, R0, PT ;  /* 0x000000001d00720c */ /* 0x000fe40003f64070 */
[----:B----4-:R-:W-:Y:S02]  /*0500*/  ISETP.GE.AND P0, PT, R23, RZ, PT ;  /* 0x000000ff1700720c */ /* 0x010fe40003f06270 */
[----:B0-----:R-:W-:Y:S01]  /*0510*/  IABS R4, R16 ;  /* 0x0000001000047213 */ /* 0x001fe20000000000 */
[----:B------:R0:W4:Y:S01]  /*0520*/  F2I.F64.TRUNC R9, R20 ;  /* 0x0000001400097311 */ /* 0x000122000030d100 */
[----:B-1----:R-:W-:-:S03]  /*0530*/  IABS R3, R23 ;  /* 0x0000001700037213 */ /* 0x002fc60000000000 */
[-C--:B------:R-:W-:Y:S02]  /*0540*/  @!P1 IADD3 R18, PT, PT, R18, -R29.reuse, RZ ;  /* 0x8000001d12129210 */ /* 0x080fe40007ffe0ff */
[----:B------:R-:W-:Y:S01]  /*0550*/  @!P6 IADD3 R24, PT, PT, R24, -R29, RZ ;  /* 0x8000001d1818e210 */ /* 0x000fe20007ffe0ff */
[----:B------:R-:W-:Y:S01]  /*0560*/  IMAD.HI.U32 R17, R8, R3, RZ ;  /* 0x0000000308117227 */ /* 0x000fe200078e00ff */
[----:B------:R-:W-:Y:S02]  /*0570*/  ISETP.GE.AND P1, PT, R16, RZ, PT ;  /* 0x000000ff1000720c */ /* 0x000fe40003f26270 */
[----:B-----5:R-:W-:Y:S01]  /*0580*/  IABS R23, R7 ;  /* 0x0000000700177213 */ /* 0x020fe20000000000 */
[----:B0-----:R-:W-:Y:S01]  /*0590*/  IMAD R20, R29, R28, R25 ;  /* 0x0000001c1d147224 */ /* 0x001fe200078e0219 */
[----:B------:R-:W-:Y:S01]  /*05a0*/  @!P5 IADD3 R24, PT, PT, -R24, RZ, RZ ;  /* 0x000000ff1818d210 */ /* 0x000fe20007ffe1ff */
[----:B------:R-:W-:Y:S01]  /*05b0*/  IMAD.HI.U32 R16, R8, R4, RZ ;  /* 0x0000000408107227 */ /* 0x000fe200078e00ff */
[----:B----4-:R-:W-:-:S02]  /*05c0*/  IABS R2, R9 ;  /* 0x0000000900027213 */ /* 0x010fc40000000000 */
[----:B------:R-:W-:Y:S01]  /*05d0*/  ISETP.GT.U32.AND P6, PT, R29, R20, PT ;  /* 0x000000141d00720c */ /* 0x000fe20003fc4070 */
[----:B------:R-:W-:Y:S02]  /*05e0*/  IMAD.MOV R21, RZ, RZ, -R16 ;  /* 0x000000ffff157224 */ /* 0x000fe400078e0a10 */
[----:B------:R-:W-:Y:S02]  /*05f0*/  IMAD.MOV.U32 R16, RZ, RZ, R23 ;  /* 0x000000ffff107224 */ /* 0x000fe400078e0017 */
[----:B------:R-:W-:Y:S01]  /*0600*/  @!P3 IMAD.IADD R0, R0, 0x1, -R29 ;  /* 0x000000010000b824 */ /* 0x000fe200078e0a1d */
[----:B------:R-:W-:Y:S01]  /*0610*/  ISETP.GE.AND P3, PT, R22, RZ, PT ;  /* 0x000000ff1600720c */ /* 0x000fe20003f66270 */
[----:B------:R-:W-:Y:S02]  /*0620*/  IMAD.MOV R22, RZ, RZ, -R17 ;  /* 0x000000ffff167224 */ /* 0x000fe400078e0a11 */
[----:B------:R-:W-:-:S04]  /*0630*/  IMAD.HI.U32 R17, R8, R16, RZ ;  /* 0x0000001008117227 */ /* 0x000fc800078e00ff */
[----:B------:R-:W-:Y:S01]  /*0640*/  @!P6 IADD3 R20, PT, PT, R20, -R29, RZ ;  /* 0x8000001d1414e210 */ /* 0x000fe20007ffe0ff */
[----:B------:R-:W-:Y:S01]  /*0650*/  @!P4 IMAD.MOV R0, RZ, RZ, -R0 ;  /* 0x000000ffff00c224 */ /* 0x000fe200078e0a00 */
[C---:B------:R-:W-:Y:S01]  /*0660*/  ISETP.GT.U32.AND P6, PT, R29.reuse, R18, PT ;  /* 0x000000121d00720c */ /* 0x040fe20003fc4070 */
[C---:B------:R-:W-:Y:S01]  /*0670*/  IMAD R4, R29.reuse, R21, R4 ;  /* 0x000000151d047224 */ /* 0x040fe200078e0204 */
[----:B------:R-:W-:Y:S01]  /*0680*/  ISETP.NE.AND P4, PT, R26, RZ, PT ;  /* 0x000000ff1a00720c */ /* 0x000fe20003f85270 */
[----:B------:R-:W-:Y:S01]  /*0690*/  IMAD R3, R29, R22, R3 ;  /* 0x000000161d037224 */ /* 0x000fe200078e0203 */
[----:B------:R-:W-:Y:S01]  /*06a0*/  IADD3 R17, PT, PT, -R17, RZ, RZ ;  /* 0x000000ff11117210 */ /* 0x000fe20007ffe1ff */
[----:B------:R-:W-:Y:S01]  /*06b0*/  IMAD.HI.U32 R19, R8, R2, RZ ;  /* 0x0000000208137227 */ /* 0x000fe200078e00ff */
[----:B------:R-:W-:Y:S02]  /*06c0*/  ISETP.GT.U32.AND P5, PT, R29, R20, PT ;  /* 0x000000141d00720c */ /* 0x000fe40003fa4070 */
[----:B------:R-:W-:Y:S01]  /*06d0*/  SEL R21, R27, R0, !P4 ;  /* 0x000000001b157207 */ /* 0x000fe20006000000 */
[----:B------:R-:W-:Y:S01]  /*06e0*/  IMAD R0, R29, R17, R16 ;  /* 0x000000111d007224 */ /* 0x000fe200078e0210 */
[----:B------:R-:W-:Y:S01]  /*06f0*/  SEL R24, R27, R24, !P4 ;  /* 0x000000181b187207 */ /* 0x000fe20006000000 */
[----:B------:R-:W0:Y:S01]  /*0700*/  LDC.64 R16, c[0x0][0x388] ;  /* 0x0000e200ff107b82 */ /* 0x000e220000000a00 */
[----:B------:R-:W-:Y:S01]  /*0710*/  IADD3 R19, PT, PT, -R19, RZ, RZ ;  /* 0x000000ff13137210 */ /* 0x000fe20007ffe1ff */
[----:B------:R-:W-:-:S02]  /*0720*/  @!P6 IMAD.IADD R18, R18, 0x1, -R29 ;  /* 0x000000011212e824 */ /* 0x000fc400078e0a1d */
[----:B------:R-:W-:Y:S01]  /*0730*/  IMAD R21, R21, R26, R24 ;  /* 0x0000001a15157224 */ /* 0x000fe200078e0218 */
[----:B------:R-:W-:Y:S01]  /*0740*/  DFMA R24, R12, 16, R14 ;  /* 0x403000000c18782b */ /* 0x000fe2000000000e */
[----:B------:R-:W-:Y:S01]  /*0750*/  IMAD.MOV.U32 R22, RZ, RZ, R18 ;  /* 0x000000ffff167224 */ /* 0x000fe200078e0012 */
[----:B------:R-:W-:Y:S01]  /*0760*/  SHF.L.U32 R18, R6, 0x4, RZ ;  /* 0x0000000406127819 */ /* 0x000fe200000006ff */
[C---:B------:R-:W-:Y:S01]  /*0770*/  IMAD R2, R29.reuse, R19, R2 ;  /* 0x000000131d027224 */ /* 0x040fe200078e0202 */
[----:B------:R-:W-:Y:S01]  /*0780*/  @!P5 IADD3 R20, PT, PT, R20, -R29, RZ ;  /* 0x8000001d1414d210 */ /* 0x000fe20007ffe0ff */
[----:B------:R-:W-:Y:S01]  /*0790*/  @!P3 IMAD.MOV R22, RZ, RZ, -R22 ;  /* 0x000000ffff16b224 */ /* 0x000fe200078e0a16 */
[----:B------:R-:W-:Y:S01]  /*07a0*/  ISETP.GT.U32.AND P3, PT, R29, R3, PT ;  /* 0x000000031d00720c */ /* 0x000fe20003f64070 */
[----:B------:R-:W-:Y:S01]  /*07b0*/  F2I.F64.TRUNC R28, R24 ;  /* 0x00000018001c7311 */ /* 0x000fe2000030d100 */
[----:B------:R-:W-:Y:S02]  /*07c0*/  @!P2 IADD3 R20, PT, PT, -R20, RZ, RZ ;  /* 0x000000ff1414a210 */ /* 0x000fe40007ffe1ff */
[----:B------:R-:W-:-:S02]  /*07d0*/  SEL R22, R27, R22, !P4 ;  /* 0x000000161b167207 */ /* 0x000fc40006000000 */
[----:B------:R-:W-:Y:S02]  /*07e0*/  SEL R23, R27, R20, !P4 ;  /* 0x000000141b177207 */ /* 0x000fe40006000000 */
[----:B------:R-:W-:Y:S01]  /*07f0*/  ISETP.GT.U32.AND P2, PT, R29, R4, PT ;  /* 0x000000041d00720c */ /* 0x000fe20003f44070 */
[----:B------:R-:W1:Y:S02]  /*0800*/  I2F.F64.U32 R18, R18 ;  /* 0x0000001200127312 */ /* 0x000e640000201800 */
[----:B------:R-:W-:Y:S02]  /*0810*/  IMAD R23, R23, R26, R22 ;  /* 0x0000001a17177224 */ /* 0x000fe400078e0216 */
[----:B0-----:R-:W-:-:S04]  /*0820*/  IMAD.WIDE R20, R21, 0x4, R16 ;  /* 0x0000000415147825 */ /* 0x001fc800078e0210 */
[----:B------:R-:W-:Y:S02]  /*0830*/  IMAD.WIDE R22, R23, 0x4, R16 ;  /* 0x0000000417167825 */ /* 0x000fe400078e0210 */
[----:B---3--:R-:W3:Y:S02]  /*0840*/  LDG.E R20, desc[UR4][R20.64] ;  /* 0x0000000414147981 */ /* 0x008ee4000c1e1900 */
[----:B------:R-:W-:Y:S01]  /*0850*/  @!P2 IMAD.IADD R4, R4, 0x1, -R29 ;  /* 0x000000010404a824 */ /* 0x000fe200078e0a1d */
[----:B------:R-:W-:Y:S01]  /*0860*/  @!P3 IADD3 R3, PT, PT, R3, -R29, RZ ;  /* 0x8000001d0303b210 */ /* 0x000fe20007ffe0ff */
[----:B------:R-:W4:Y:S01]  /*0870*/  LDG.E R22, desc[UR4][R22.64] ;  /* 0x0000000416167981 */ /* 0x000f22000c1e1900 */
[----:B------:R-:W0:Y:S01]  /*0880*/  I2F.F64.U32 R24, R6 ;  /* 0x0000000600187312 */ /* 0x000e220000201800 */
[----:B-1----:R-:W-:Y:S01]  /*0890*/  DADD R18, R10, R18 ;  /* 0x000000000a127229 */ /* 0x002fe20000000012 */
[C---:B------:R-:W-:Y:S02]  /*08a0*/  ISETP.GT.U32.AND P2, PT, R29.reuse, R4, PT ;  /* 0x000000041d00720c */ /* 0x040fe40003f44070 */
[----:B------:R-:W-:-:S07]  /*08b0*/  ISETP.GT.U32.AND P3, PT, R29, R3, PT ;  /* 0x000000031d00720c */ /* 0x000fce0003f64070 */
[----:B------:R-:W1:Y:S04]  /*08c0*/  F2I.F64.TRUNC R18, R18 ;  /* 0x0000001200127311 */ /* 0x000e68000030d100 */
[----:B------:R-:W-:Y:S02]  /*08d0*/  @!P2 IMAD.IADD R4, R4, 0x1, -R29 ;  /* 0x000000010404a824 */ /* 0x000fe400078e0a1d */
[----:B------:R-:W-:Y:S02]  /*08e0*/  @!P3 IADD3 R3, PT, PT, R3, -R29, RZ ;  /* 0x8000001d0303b210 */ /* 0x000fe40007ffe0ff */
[----:B------:R-:W-:Y:S02]  /*08f0*/  @!P1 IMAD.MOV R4, RZ, RZ, -R4 ;  /* 0x000000ffff049224 */ /* 0x000fe400078e0a04 */
[----:B------:R-:W-:-:S02]  /*0900*/  @!P0 IADD3 R3, PT, PT, -R3, RZ, RZ ;  /* 0x000000ff03038210 */ /* 0x000fc40007ffe1ff */
[----:B------:R-:W-:Y:S02]  /*0910*/  ISETP.GT.U32.AND P3, PT, R29, R0, PT ;  /* 0x000000001d00720c */ /* 0x000fe40003f64070 */
[C---:B------:R-:W-:Y:S02]  /*0920*/  SEL R4, R27.reuse, R4, !P4 ;  /* 0x000000041b047207 */ /* 0x040fe40006000000 */
[----:B------:R-:W-:Y:S01]  /*0930*/  SEL R3, R27, R3, !P4 ;  /* 0x000000031b037207 */ /* 0x000fe20006000000 */
[----:B0-----:R-:W-:Y:S01]  /*0940*/  DFMA R24, R24, 32, R10 ;  /* 0x404000001818782b */ /* 0x001fe2000000000a */
[----:B------:R-:W-:Y:S02]  /*0950*/  ISETP.GT.U32.AND P2, PT, R29, R2, PT ;  /* 0x000000021d00720c */ /* 0x000fe40003f44070 */
[----:B------:R-:W-:Y:S01]  /*0960*/  IABS R10, R28 ;  /* 0x0000001c000a7213 */ /* 0x000fe20000000000 */
[----:B------:R-:W-:-:S04]  /*0970*/  IMAD R3, R3, R26, R4 ;  /* 0x0000001a03037224 */ /* 0x000fc800078e0204 */
[----:B------:R-:W-:Y:S02]  /*0980*/  IMAD.MOV.U32 R4, RZ, RZ, R10 ;  /* 0x000000ffff047224 */ /* 0x000fe400078e000a */
[----:B------:R-:W-:-:S04]  /*0990*/  IMAD.WIDE R10, R3, 0x4, R16 ;  /* 0x00000004030a7825 */ /* 0x000fc800078e0210 */
[----:B------:R-:W-:Y:S01]  /*09a0*/  @!P3 IMAD.IADD R0, R0, 0x1, -R29 ;  /* 0x000000010000b824 */ /* 0x000fe200078e0a1d */
[----:B------:R-:W-:Y:S01]  /*09b0*/  @!P2 IADD3 R2, PT, PT, R2, -R29, RZ ;  /* 0x8000001d0202a210 */ /* 0x000fe20007ffe0ff */
[----:B------:R-:W5:Y:S03]  /*09c0*/  LDG.E R10, desc[UR4][R10.64] ;  /* 0x000000040a0a7981 */ /* 0x000f66000c1e1900 */
[C---:B------:R-:W-:Y:S02]  /*09d0*/  ISETP.GT.U32.AND P2, PT, R29.reuse, R0, PT ;  /* 0x000000001d00720c */ /* 0x040fe40003f44070 */
[----:B------:R-:W-:Y:S01]  /*09e0*/  ISETP.GT.U32.AND P1, PT, R29, R2, PT ;  /* 0x000000021d00720c */ /* 0x000fe20003f24070 */
[----:B------:R-:W-:Y:S01]  /*09f0*/  DFMA R12, R12, 32, R14 ;  /* 0x404000000c0c782b */ /* 0x000fe2000000000e */
[----:B------:R-:W-:Y:S02]  /*0a00*/  ISETP.GE.AND P3, PT, R7, RZ, PT ;  /* 0x000000ff0700720c */ /* 0x000fe40003f66270 */
[----:B------:R-:W-:-:S02]  /*0a10*/  ISETP.GE.AND P0, PT, R9, RZ, PT ;  /* 0x000000ff0900720c */ /* 0x000fc40003f06270 */
[----:B-1----:R-:W-:Y:S01]  /*0a20*/  IABS R14, R18 ;  /* 0x00000012000e7213 */ /* 0x002fe20000000000 */
[----:B------:R-:W-:-:S04]  /*0a30*/  IMAD.HI.U32 R3, R8, R4, RZ ;  /* 0x0000000408037227 */ /* 0x000fc800078e00ff */
[----:B------:R-:W-:Y:S01]  /*0a40*/  IMAD.HI.U32 R9, R8, R14, RZ ;  /* 0x0000000e08097227 */ /* 0x000fe200078e00ff */
[----:B------:R-:W-:Y:S02]  /*0a50*/  IADD3 R3, PT, PT, -R3, RZ, RZ ;  /* 0x000000ff03037210 */ /* 0x000fe40007ffe1ff */
[----:B------:R-:W-:Y:S01]  /*0a60*/  @!P1 IADD3 R2, PT, PT, R2, -R29, RZ ;  /* 0x8000001d02029210 */ /* 0x000fe20007ffe0ff */
[----:B------:R-:W-:Y:S02]  /*0a70*/  @!P2 IMAD.IADD R0, R0, 0x1, -R29 ;  /* 0x000000010000a824 */ /* 0x000fe400078e0a1d */
[----:B------:R-:W-:Y:S01]  /*0a80*/  IMAD.MOV R9, RZ, RZ, -R9 ;  /* 0x000000ffff097224 */ /* 0x000fe200078e0a09 */
[----:B------:R-:W-:Y:S01]  /*0a90*/  @!P0 IADD3 R2, PT, PT, -R2, RZ, RZ ;  /* 0x000000ff02028210 */ /* 0x000fe20007ffe1ff */
[----:B------:R-:W-:Y:S02]  /*0aa0*/  @!P3 IMAD.MOV R0, RZ, RZ, -R0 ;  /* 0x000000ffff00b224 */ /* 0x000fe400078e0a00 */
[----:B------:R-:W-:-:S02]  /*0ab0*/  IMAD R14, R29, R9, R14 ;  /* 0x000000091d0e7224 */ /* 0x000fc400078e020e */
[----:B------:R-:W-:Y:S01]  /*0ac0*/  IMAD R4, R29, R3, R4 ;  /* 0x000000031d047224 */ /* 0x000fe200078e0204 */
[C---:B------:R-:W-:Y:S02]  /*0ad0*/  SEL R2, R27.reuse, R2, !P4 ;  /* 0x000000021b027207 */ /* 0x040fe40006000000 */
[----:B------:R-:W-:Y:S02]  /*0ae0*/  SEL R3, R27, R0, !P4 ;  /* 0x000000001b037207 */ /* 0x000fe40006000000 */
[C---:B------:R-:W-:Y:S01]  /*0af0*/  ISETP.GT.U32.AND P2, PT, R29.reuse, R14, PT ;  /* 0x0000000e1d00720c */ /* 0x040fe20003f44070 */
[----:B------:R-:W0:Y:S01]  /*0b00*/  F2I.F64.TRUNC R12, R12 ;  /* 0x0000000c000c7311 */ /* 0x000e22000030d100 */
[----:B------:R-:W-:Y:S01]  /*0b10*/  ISETP.GT.U32.AND P1, PT, R29, R4, PT ;  /* 0x000000041d00720c */ /* 0x000fe20003f24070 */
[----:B------:R-:W-:-:S06]  /*0b20*/  IMAD R3, R3, R26, R2 ;  /* 0x0000001a03037224 */ /* 0x000fcc00078e0202 */
[----:B------:R-:W1:Y:S01]  /*0b30*/  F2I.F64.TRUNC R24, R24 ;  /* 0x0000001800187311 */ /* 0x000e62000030d100 */
[----:B------:R-:W-:-:S04]  /*0b40*/  IMAD.WIDE R2, R3, 0x4, R16 ;  /* 0x0000000403027825 */ /* 0x000fc800078e0210 */
[----:B------:R-:W-:Y:S01]  /*0b50*/  @!P2 IMAD.IADD R14, R14, 0x1, -R29 ;  /* 0x000000010e0ea824 */ /* 0x000fe200078e0a1d */
[----:B------:R-:W-:Y:S01]  /*0b60*/  @!P1 IADD3 R4, PT, PT, R4, -R29, RZ ;  /* 0x8000001d04049210 */ /* 0x000fe20007ffe0ff */
[----:B------:R2:W5:Y:S01]  /*0b70*/  LDG.E R2, desc[UR4][R2.64] ;  /* 0x0000000402027981 */ /* 0x000562000c1e1900 */
[----:B0-----:R-:W-:Y:S02]  /*0b80*/  IABS R7, R12 ;  /* 0x0000000c00077213 */ /* 0x001fe40000000000 */
[C---:B------:R-:W-:Y:S02]  /*0b90*/  ISETP.GT.U32.AND P2, PT, R29.reuse, R14, PT ;  /* 0x0000000e1d00720c */ /* 0x040fe40003f44070 */
[----:B------:R-:W-:Y:S02]  /*0ba0*/  ISETP.GT.U32.AND P0, PT, R29, R4, PT ;  /* 0x000000041d00720c */ /* 0x000fe40003f04070 */
[----:B-1----:R-:W-:Y:S01]  /*0bb0*/  IABS R9, R24 ;  /* 0x0000001800097213 */ /* 0x002fe20000000000 */
[----:B------:R-:W-:Y:S01]  /*0bc0*/  IMAD.HI.U32 R0, R8, R7, RZ ;  /* 0x0000000708007227 */ /* 0x000fe200078e00ff */
[----:B------:R-:W-:-:S02]  /*0bd0*/  ISETP.GE.AND P3, PT, R18, RZ, PT ;  /* 0x000000ff1200720c */ /* 0x000fc40003f66270 */
[----:B------:R-:W-:Y:S01]  /*0be0*/  ISETP.GE.AND P1, PT, R28, RZ, PT ;  /* 0x000000ff1c00720c */ /* 0x000fe20003f26270 */
[----:B------:R-:W-:Y:S01]  /*0bf0*/  IMAD.HI.U32 R8, R8, R9, RZ ;  /* 0x0000000908087227 */ /* 0x000fe200078e00ff */
[----:B------:R-:W-:-:S03]  /*0c00*/  IADD3 R0, PT, PT, -R0, RZ, RZ ;  /* 0x000000ff00007210 */ /* 0x000fc60007ffe1ff */
[----:B------:R-:W-:Y:S02]  /*0c10*/  IMAD.MOV R8, RZ, RZ, -R8 ;  /* 0x000000ffff087224 */ /* 0x000fe400078e0a08 */
[----:B------:R-:W-:Y:S01]  /*0c20*/  @!P0 IADD3 R4, PT, PT, R4, -R29, RZ ;  /* 0x8000001d04048210 */ /* 0x000fe20007ffe0ff */
[----:B------:R-:W-:Y:S02]  /*0c30*/  @!P2 IMAD.IADD R14, R14, 0x1, -R29 ;  /* 0x000000010e0ea824 */ /* 0x000fe400078e0a1d */
[C---:B------:R-:W-:Y:S02]  /*0c40*/  IMAD R28, R29.reuse, R8, R9 ;  /* 0x000000081d1c7224 */ /* 0x040fe400078e0209 */
[C---:B------:R-:W-:Y:S02]  /*0c50*/  IMAD R18, R29.reuse, R0, R7 ;  /* 0x000000001d127224 */ /* 0x040fe400078e0207 */
[----:B------:R-:W-:Y:S01]  /*0c60*/  @!P3 IMAD.MOV R14, RZ, RZ, -R14 ;  /* 0x000000ffff0eb224 */ /* 0x000fe200078e0a0e */
[----:B------:R-:W-:-:S02]  /*0c70*/  ISETP.GT.U32.AND P2, PT, R29, R28, PT ;  /* 0x0000001c1d00720c */ /* 0x000fc40003f44070 */
[----:B------:R-:W-:Y:S02]  /*0c80*/  @!P1 IADD3 R4, PT, PT, -R4, RZ, RZ ;  /* 0x000000ff04049210 */ /* 0x000fe40007ffe1ff */
[----:B------:R-:W-:Y:S02]  /*0c90*/  ISETP.GT.U32.AND P0, PT, R29, R18, PT ;  /* 0x000000121d00720c */ /* 0x000fe40003f04070 */
[C---:B------:R-:W-:Y:S02]  /*0ca0*/  SEL R4, R27.reuse, R4, !P4 ;  /* 0x000000041b047207 */ /* 0x040fe40006000000 */
[----:B--2---:R-:W-:-:S05]  /*0cb0*/  SEL R3, R27, R14, !P4 ;  /* 0x0000000e1b037207 */ /* 0x004fca0006000000 */
[----:B------:R-:W-:Y:S02]  /*0cc0*/  IMAD R3, R3, R26, R4 ;  /* 0x0000001a03037224 */ /* 0x000fe400078e0204 */
[----:B------:R-:W-:Y:S02]  /*0cd0*/  @!P2 IMAD.IADD R28, R28, 0x1, -R29 ;  /* 0x000000011c1ca824 */ /* 0x000fe400078e0a1d */
[----:B------:R-:W-:Y:S01]  /*0ce0*/  IMAD.WIDE R8, R3, 0x4, R16 ;  /* 0x0000000403087825 */ /* 0x000fe200078e0210 */
[----:B------:R-:W-:Y:S02]  /*0cf0*/  @!P0 IADD3 R18, PT, PT, R18, -R29, RZ ;  /* 0x8000001d12128210 */ /* 0x000fe40007ffe0ff */
[C---:B------:R-:W-:Y:S02]  /*0d00*/  ISETP.GT.U32.AND P2, PT, R29.reuse, R28, PT ;  /* 0x0000001c1d00720c */ /* 0x040fe40003f44070 */
[----:B------:R-:W-:Y:S01]  /*0d10*/  ISETP.GT.U32.AND P0, PT, R29, R18, PT ;  /* 0x000000121d00720c */ /* 0x000fe20003f04070 */
[----:B------:R0:W2:Y:S01]  /*0d20*/  LDG.E R0, desc[UR4][R8.64] ;  /* 0x0000000408007981 */ /* 0x0000a2000c1e1900 */
[----:B------:R-:W-:-:S02]  /*0d30*/  ISETP.GE.AND P1, PT, R12, RZ, PT ;  /* 0x000000ff0c00720c */ /* 0x000fc40003f26270 */
[----:B------:R-:W-:-:S07]  /*0d40*/  ISETP.GE.AND P3, PT, R24, RZ, PT ;  /* 0x000000ff1800720c */ /* 0x000fce0003f66270 */
[----:B------:R-:W-:Y:S02]  /*0d50*/  @!P2 IMAD.IADD R28, R28, 0x1, -R29 ;  /* 0x000000011c1ca824 */ /* 0x000fe400078e0a1d */
[----:B------:R-:W-:-:S04]  /*0d60*/  @!P0 IADD3 R18, PT, PT, R18, -R29, RZ ;  /* 0x8000001d12128210 */ /* 0x000fc80007ffe0ff */
[----:B------:R-:W-:Y:S01]  /*0d70*/  @!P1 IADD3 R18, PT, PT, -R18, RZ, RZ ;  /* 0x000000ff12129210 */ /* 0x000fe20007ffe1ff */
[----:B------:R-:W-:-:S03]  /*0d80*/  @!P3 IMAD.MOV R28, RZ, RZ, -R28 ;  /* 0x000000ffff1cb224 */ /* 0x000fc600078e0a1c */
[C---:B------:R-:W-:Y:S02]  /*0d90*/  SEL R18, R27.reuse, R18, !P4 ;  /* 0x000000121b127207 */ /* 0x040fe40006000000 */
[----:B------:R-:W-:-:S05]  /*0da0*/  SEL R27, R27, R28, !P4 ;  /* 0x0000001c1b1b7207 */ /* 0x000fca0006000000 */
[----:B------:R-:W-:-:S04]  /*0db0*/  IMAD R27, R27, R26, R18 ;  /* 0x0000001a1b1b7224 */ /* 0x000fc800078e0212 */
[----:B------:R-:W-:-:S05]  /*0dc0*/  IMAD.WIDE R16, R27, 0x4, R16 ;  /* 0x000000041b107825 */ /* 0x000fca00078e0210 */
[----:B------:R1:W2:Y:S01]  /*0dd0*/  LDG.E R3, desc[UR4][R16.64] ;  /* 0x0000000410037981 */ /* 0x0002a2000c1e1900 */
[----:B---3--:R-:W-:Y:S01]  /*0de0*/  FMUL R20, R20, 0.5 ;  /* 0x3f00000014147820 */ /* 0x008fe20000400000 */
[----:B----4-:R-:W-:Y:S08]  /*0df0*/  F2F.F64.F32 R22, R22 ;  /* 0x0000001600167310 */ /* 0x010ff00000201800 */
[----:B0-----:R-:W0:Y:S02]  /*0e00*/  F2F.F64.F32 R8, R20 ;  /* 0x0000001400087310 */ /* 0x001e240000201800 */
[----:B0-----:R-:W-:-:S10]  /*0e10*/  DFMA R8, R22, 0.25, R8 ;  /* 0x3fd000001608782b */ /* 0x001fd40000000008 */
[----:B------:R-:W0:Y:S08]  /*0e20*/  F2F.F32.F64 R8, R8 ;  /* 0x0000000800087310 */ /* 0x000e300000301000 */
[----:B-----5:R-:W-:Y:S08]  /*0e30*/  F2F.F64.F32 R10, R10 ;  /* 0x0000000a000a7310 */ /* 0x020ff00000201800 */
[----:B0-----:R-:W0:Y:S02]  /*0e40*/  F2F.F64.F32 R12, R8 ;  /* 0x00000008000c7310 */ /* 0x001e240000201800 */
[----:B0-----:R-:W-:-:S10]  /*0e50*/  DFMA R12, R10, 0.125, R12 ;  /* 0x3fc000000a0c782b */ /* 0x001fd4000000000c */
[----:B------:R-:W1:Y:S08]  /*0e60*/  F2F.F32.F64 R12, R12 ;  /* 0x0000000c000c7310 */ /* 0x000e700000301000 */
[----:B-1----:R-:W-:Y:S08]  /*0e70*/  F2F.F64.F32 R16, R12 ;  /* 0x0000000c00107310 */ /* 0x002ff00000201800 */
[----:B------:R-:W0:Y:S02]  /*0e80*/  F2F.F64.F32 R14, R2 ;  /* 0x00000002000e7310 */ /* 0x000e240000201800 */
[----:B0-----:R-:W-:-:S10]  /*0e90*/  DFMA R14, R14, 0.0625, R16 ;  /* 0x3fb000000e0e782b */ /* 0x001fd40000000010 */
[----:B------:R-:W0:Y:S08]  /*0ea0*/  F2F.F32.F64 R14, R14 ;  /* 0x0000000e000e7310 */ /* 0x000e300000301000 */
[----:B0-----:R-:W-:Y:S08]  /*0eb0*/  F2F.F64.F32 R18, R14 ;  /* 0x0000000e00127310 */ /* 0x001ff00000201800 */
[----:B--2---:R-:W0:Y:S02]  /*0ec0*/  F2F.F64.F32 R16, R0 ;  /* 0x0000000000107310 */ /* 0x004e240000201800 */
[----:B0-----:R-:W-:-:S06]  /*0ed0*/  DFMA R16, R16, 0.03125, R18 ;  /* 0x3fa000001010782b */ /* 0x001fcc0000000012 */
[----:B------:R-:W0:Y:S08]  /*0ee0*/  F2F.F32.F64 R11, R16 ;  /* 0x00000010000b7310 */ /* 0x000e300000301000 */
[----:B------:R-:W-:Y:S08]  /*0ef0*/  F2F.F64.F32 R8, R3 ;  /* 0x0000000300087310 */ /* 0x000ff00000201800 */
[----:B0-----:R-:W0:Y:S02]  /*0f00*/  F2F.F64.F32 R10, R11 ;  /* 0x0000000b000a7310 */ /* 0x001e240000201800 */
[----:B0-----:R-:W-:-:S06]  /*0f10*/  DFMA R8, R8, 0.03125, R10 ;  /* 0x3fa000000808782b */ /* 0x001fcc000000000a */
[----:B------:R-:W0:Y:S02]  /*0f20*/  F2F.F32.F64 R2, R8 ;  /* 0x0000000800027310 */ /* 0x000e240000301000 */
[C---:B0-----:R-:W-:Y:S01]  /*0f30*/  FMUL R7, |R2|.reuse, 16777216 ;  /* 0x4b80000002077820 */ /* 0x041fe20000400200 */
[----:B------:R-:W-:-:S04]  /*0f40*/  FSETP.GEU.AND P0, PT, |R2|, 1.175494350822287508e-38, PT ;  /* 0x008000000200780b */ /* 0x000fc80003f0e200 */
[----:B------:R-:W-:-:S04]  /*0f50*/  FSEL R7, R7, |R2|, !P0 ;  /* 0x4000000207077208 */ /* 0x000fc80004000000 */
[----:B------:R-:W-:-:S04]  /*0f60*/  IADD3 R0, PT, PT, R7, -0x3f3504f3, RZ ;  /* 0xc0cafb0d07007810 */ /* 0x000fc80007ffe0ff */
[----:B------:R-:W-:-:S05]  /*0f70*/  LOP3.LUT R4, R0, 0xff800000, RZ, 0xc0, !PT ;  /* 0xff80000000047812 */ /* 0x000fca00078ec0ff */
[----:B------:R-:W-:-:S04]  /*0f80*/  IMAD.IADD R7, R7, 0x1, -R4 ;  /* 0x0000000107077824 */ /* 0x000fc800078e0a04 */
[----:B------:R-:W-:-:S06]  /*0f90*/  FADD R10, R7, 1 ;  /* 0x3f800000070a7421 */ /* 0x000fcc0000000000 */
[----:B------:R-:W0:Y:S01]  /*0fa0*/  MUFU.RCP R10, R10 ;  /* 0x0000000a000a7308 */ /* 0x000e220000001000 */
[----:B------:R-:W-:-:S04]  /*0fb0*/  FADD R7, R7, -1 ;  /* 0xbf80000007077421 */ /* 0x000fc80000000000 */
[----:B------:R-:W-:Y:S01]  /*0fc0*/  FADD R3, R7, R7 ;  /* 0x0000000707037221 */ /* 0x000fe20000000000 */
[----:B------:R-:W-:Y:S02]  /*0fd0*/  FSEL R0, RZ, -24, P0 ;  /* 0xc1c00000ff007808 */ /* 0x000fe40000000000 */
[----:B------:R-:W-:Y:S01]  /*0fe0*/  MOV R11, 0x3a2c32e4 ;  /* 0x3a2c32e4000b7802 */ /* 0x000fe20000000f00 */
[----:B0-----:R-:W-:Y:S01]  /*0ff0*/  FMUL R9, R10, R3 ;  /* 0x000000030a097220 */ /* 0x001fe20000400000 */
[----:B------:R-:W-:-:S03]  /*1000*/  I2FP.F32.S32 R3, R4 ;  /* 0x0000000400037245 */ /* 0x000fc60000201400 */
[----:B------:R-:W-:Y:S01]  /*1010*/  FADD R8, R7, -R9 ;  /* 0x8000000907087221 */ /* 0x000fe20000000000 */
[----:B------:R-:W-:Y:S01]  /*1020*/  FMUL R4, R9, R9 ;  /* 0x0000000909047220 */ /* 0x000fe20000400000 */
[----:B------:R-:W-:Y:S02]  /*1030*/  FFMA R0, R3, 1.1920928955078125e-07, R0 ;  /* 0x3400000003007823 */ /* 0x000fe40000000000 */
[----:B------:R-:W-:Y:S01]  /*1040*/  FADD R8, R8, R8 ;  /* 0x0000000808087221 */ /* 0x000fe20000000000 */
[C---:B------:R-:W-:Y:S01]  /*1050*/  FFMA R3, R4.reuse, R11, 0.0032181653659790754318 ;  /* 0x3b52e7db04037423 */ /* 0x040fe2000000000b */
[----:B------:R-:W-:Y:S02]  /*1060*/  FFMA R13, R9, 1.4426950216293334961, R0 ;  /* 0x3fb8aa3b090d7823 */ /* 0x000fe40000000000 */
[----:B------:R-:W-:Y:S01]  /*1070*/  FFMA R7, R7, -R9, R8 ;  /* 0x8000000907077223 */ /* 0x000fe20000000008 */
[----:B------:R-:W-:Y:S01]  /*1080*/  FFMA R11, R4, R3, 0.018033718690276145935 ;  /* 0x3c93bb73040b7423 */ /* 0x000fe20000000003 */
[----:B------:R-:W-:Y:S01]  /*1090*/  FADD R0, R0, -R13 ;  /* 0x8000000d00007221 */ /* 0x000fe20000000000 */
[----:B------:R-:W0:Y:S01]  /*10a0*/  LDC R3, c[0x0][0x39c] ;  /* 0x0000e700ff037b82 */ /* 0x000e220000000800 */
[----:B------:R-:W-:Y:S01]  /*10b0*/  FMUL R7, R10, R7 ;  /* 0x000000070a077220 */ /* 0x000fe20000400000 */
[----:B------:R-:W-:Y:S01]  /*10c0*/  FFMA R11, R4, R11, 0.12022458761930465698 ;  /* 0x3df6384f040b7423 */ /* 0x000fe2000000000b */
[----:B------:R-:W-:-:S03]  /*10d0*/  FFMA R0, R9, 1.4426950216293334961, R0 ;  /* 0x3fb8aa3b09007823 */ /* 0x000fc60000000000 */
[----:B------:R-:W-:Y:S01]  /*10e0*/  FMUL R4, R4, R11 ;  /* 0x0000000b04047220 */ /* 0x000fe20000400000 */
[----:B------:R-:W-:-:S03]  /*10f0*/  FFMA R0, R7, 1.4426950216293334961, R0 ;  /* 0x3fb8aa3b07007823 */ /* 0x000fc60000000000 */
[----:B------:R-:W-:Y:S01]  /*1100*/  FMUL R8, R4, 3 ;  /* 0x4040000004087820 */ /* 0x000fe20000400000 */
[----:B------:R-:W-:-:S04]  /*1110*/  FFMA R0, R9, 1.9251366722983220825e-08, R0 ;  /* 0x32a55e3409007823 */ /* 0x000fc80000000000 */
[----:B------:R-:W-:-:S04]  /*1120*/  FFMA R7, R7, R8, R0 ;  /* 0x0000000807077223 */ /* 0x000fc80000000000 */
[----:B------:R-:W-:Y:S02]  /*1130*/  FFMA R4, R9, R4, R7 ;  /* 0x0000000409047223 */ /* 0x000fe40000000007 */
[----:B------:R-:W1:Y:S02]  /*1140*/  LDC.64 R8, c[0x0][0x380] ;  /* 0x0000e000ff087b82 */ /* 0x000e640000000a00 */
[----:B------:R-:W-:-:S04]  /*1150*/  FADD R7, R13, R4 ;  /* 0x000000040d077221 */ /* 0x000fc80000000000 */
[----:B0-----:R-:W-:-:S04]  /*1160*/  FMUL R0, R7, R3 ;  /* 0x0000000307007220 */ /* 0x001fc80000400000 */
[----:B------:R-:W0:Y:S01]  /*1170*/  FRND R11, R0 ;  /* 0x00000000000b7307 */ /* 0x000e220000201000 */
[----:B------:R-:W-:Y:S01]  /*1180*/  FADD R13, -R13, R7 ;  /* 0x000000070d0d7221 */ /* 0x000fe20000000100 */
[----:B------:R-:W-:-:S03]  /*1190*/  FFMA R7, R7, R3, -R0 ;  /* 0x0000000307077223 */ /* 0x000fc60000000800 */
[----:B------:R-:W-:-:S04]  /*11a0*/  FADD R4, R4, -R13 ;  /* 0x8000000d04047221 */ /* 0x000fc80000000000 */
[----:B------:R-:W-:Y:S01]  /*11b0*/  FFMA R4, R4, R3, R7 ;  /* 0x0000000304047223 */ /* 0x000fe20000000007 */
[----:B------:R-:W-:Y:S02]  /*11c0*/  IMAD.MOV.U32 R13, RZ, RZ, 0x391fcb8e ;  /* 0x391fcb8eff0d7424 */ /* 0x000fe400078e00ff */
[----:B0-----:R-:W-:-:S04]  /*11d0*/  FADD R7, R0, -R11 ;  /* 0x8000000b00077221 */ /* 0x001fc80000000000 */
[----:B------:R-:W-:-:S04]  /*11e0*/  FADD R4, R4, R7 ;  /* 0x0000000704047221 */ /* 0x000fc80000000000 */
[----:B------:R-:W-:Y:S01]  /*11f0*/  FFMA R7, R4, R13, 0.0013391353422775864601 ;  /* 0x3aaf85ed04077423 */ /* 0x000fe2000000000d */
[----:B------:R-:W-:-:S03]  /*1200*/  FSETP.GT.AND P0, PT, R11, RZ, PT ;  /* 0x000000ff0b00720b */ /* 0x000fc60003f04000 */
[C---:B------:R-:W-:Y:S01]  /*1210*/  FFMA R7, R4.reuse, R7, 0.0096188392490148544312 ;  /* 0x3c1d985604077423 */ /* 0x040fe20000000007 */
[----:B------:R-:W0:Y:S01]  /*1220*/  F2I.NTZ R10, R0 ;  /* 0x00000000000a7305 */ /* 0x000e220000203100 */
[----:B------:R-:W-:Y:S02]  /*1230*/  SEL R11, RZ, 0x83000000, P0 ;  /* 0x83000000ff0b7807 */ /* 0x000fe40000000000 */
[----:B------:R-:W-:Y:S01]  /*1240*/  FFMA R7, R4, R7, 0.055503588169813156128 ;  /* 0x3d6357bb04077423 */ /* 0x000fe20000000007 */
[----:B------:R-:W-:-:S03]  /*1250*/  FSETP.NEU.AND P0, PT, R2, 1, PT ;  /* 0x3f8000000200780b */ /* 0x000fc60003f0d000 */
[----:B------:R-:W-:Y:S01]  /*1260*/  FFMA R7, R4, R7, 0.24022644758224487305 ;  /* 0x3e75fdec04077423 */ /* 0x000fe20000000007 */
[----:B------:R-:W-:Y:S02]  /*1270*/  FSETP.EQ.OR P0, PT, R3, RZ, !P0 ;  /* 0x000000ff0300720b */ /* 0x000fe40004702400 */
[----:B------:R-:W-:Y:S01]  /*1280*/  FSETP.GT.AND P1, PT, |R0|, 152, PT ;  /* 0x431800000000780b */ /* 0x000fe20003f24200 */
[----:B------:R-:W-:Y:S01]  /*1290*/  FFMA R7, R4, R7, 0.69314718246459960938 ;  /* 0x3f31721804077423 */ /* 0x000fe20000000007 */
[----:B------:R-:W-:Y:S01]  /*12a0*/  IADD3 R12, PT, PT, R11, 0x7f000000, RZ ;  /* 0x7f0000000b0c7810 */ /* 0x000fe20007ffe0ff */
[----:B-1----:R-:W-:-:S04]  /*12b0*/  IMAD.WIDE.U32 R8, R6, UR6, R8 ;  /* 0x0000000606087c25 */ /* 0x002fc8000f8e0008 */
[----:B------:R-:W-:Y:S01]  /*12c0*/  FFMA R7, R4, R7, 1 ;  /* 0x3f80000004077423 */ /* 0x000fe20000000007 */
[----:B------:R-:W-:Y:S01]  /*12d0*/  SHF.L.U32 R5, R5, 0x2, RZ ;  /* 0x0000000205057819 */ /* 0x000fe200000006ff */
[----:B0-----:R-:W-:Y:S01]  /*12e0*/  IMAD R10, R10, 0x800000, -R11 ;  /* 0x008000000a0a7824 */ /* 0x001fe200078e0a0b */
[----:B------:R-:W-:Y:S01]  /*12f0*/  FSETP.GEU.AND P2, PT, R0, RZ, PT ;  /* 0x000000ff0000720b */ /* 0x000fe20003f4e000 */
[----:B------:R-:W-:Y:S01]  /*1300*/  FMUL R7, R7, R12 ;  /* 0x0000000c07077220 */ /* 0x000fe20000400000 */
[----:B------:R-:W-:Y:S01]  /*1310*/  IMAD R9, R6, UR7, R9 ;  /* 0x0000000706097c24 */ /* 0x000fe2000f8e0209 */
[----:B------:R-:W-:Y:S01]  /*1320*/  BSSY.RECONVERGENT B0, `(.L_x_37) ;  /* 0x0000022000007945 */ /* 0x000fe20003800200 */
[----:B------:R-:W-:Y:S02]  /*1330*/  HFMA2 R0, -RZ, RZ, 1.875, 0 ;  /* 0x3f800000ff007431 */ /* 0x000fe400000001ff */
[----:B------:R-:W-:Y:S01]  /*1340*/  FMUL R10, R7, R10 ;  /* 0x0000000a070a7220 */ /* 0x000fe20000400000 */
[----:B------:R-:W-:Y:S01]  /*1350*/  IMAD.WIDE R4, R5, 0x4, R8 ;  /* 0x0000000405047825 */ /* 0x000fe200078e0208 */
[----:B------:R-:W-:-:S03]  /*1360*/  @P1 FSEL R10, RZ, +INF , !P2 ;  /* 0x7f800000ff0a1808 */ /* 0x000fc60005000000 */
[----:B------:R-:W-:Y:S01]  /*1370*/  IMAD.MOV.U32 R9, RZ, RZ, 0x3f800000 ;  /* 0x3f800000ff097424 */ /* 0x000fe200078e00ff */
[----:B------:R-:W-:Y:S06]  /*1380*/  @P0 BRA `(.L_x_38) ;  /* 0x00000000006c0947 */ /* 0x000fec0003800000 */
[----:B------:R-:W-:-:S04]  /*1390*/  FSETP.NAN.AND P0, PT, |R3|, |R3|, PT ;  /* 0x400000030300720b */ /* 0x000fc80003f08200 */
[----:B------:R-:W-:-:S13]  /*13a0*/  FSETP.NUM.AND P0, PT, |R2|, |R2|, !P0 ;  /* 0x400000020200720b */ /* 0x000fda0004707200 */
[----:B------:R-:W-:Y:S01]  /*13b0*/  @!P0 FADD R0, R2, R3 ;  /* 0x0000000302008221 */ /* 0x000fe20000000000 */
[----:B------:R-:W-:Y:S06]  /*13c0*/  @!P0 BRA `(.L_x_38) ;  /* 0x00000000005c8947 */ /* 0x000fec0003800000 */
[----:B------:R-:W-:Y:S01]  /*13d0*/  FMUL R7, R3, 0.5 ;  /* 0x3f00000003077820 */ /* 0x000fe20000400000 */
[----:B------:R-:W-:-:S04]  /*13e0*/  FSETP.NEU.AND P0, PT, |R2|, +INF , PT ;  /* 0x7f8000000200780b */ /* 0x000fc80003f0d200 */
[----:B------:R-:W-:Y:S01]  /*13f0*/  FSETP.NEU.AND P0, PT, R2, RZ, P0 ;  /* 0x000000ff0200720b */ /* 0x000fe2000070d000 */
[----:B------:R-:W0:Y:S03]  /*1400*/  FRND.TRUNC R7, R7 ;  /* 0x0000000700077307 */ /* 0x000e26000020d000 */
[----:B------:R-:W-:Y:S01]  /*1410*/  FSETP.GEU.OR P1, PT, R3, RZ, P0 ;  /* 0x000000ff0300720b */ /* 0x000fe2000072e400 */
[----:B0-----:R-:W-:-:S04]  /*1420*/  FADD R6, R7, R7 ;  /* 0x0000000707067221 */ /* 0x001fc80000000000 */
[----:B------:R-:W-:-:S04]  /*1430*/  FADD R8, -R6, R3 ;  /* 0x0000000306087221 */ /* 0x000fc80000000100 */
[----:B------:R-:W-:Y:S01]  /*1440*/  @!P0 FADD R6, R2, R2 ;  /* 0x0000000202068221 */ /* 0x000fe20000000000 */
[----:B------:R-:W-:-:S04]  /*1450*/  FSETP.NEU.AND P2, PT, |R8|, 1, !P0 ;  /* 0x3f8000000800780b */ /* 0x000fc8000474d200 */
[----:B------:R-:W-:-:S09]  /*1460*/  @!P1 LOP3.LUT R6, R6, 0x7f800000, RZ, 0x3c, !PT ;  /* 0x7f80000006069812 */ /* 0x000fd200078e3cff */
[----:B------:R-:W-:-:S05]  /*1470*/  @P2 LOP3.LUT R6, R6, 0x7fffffff, RZ, 0xc0, !PT ;  /* 0x7fffffff06062812 */ /* 0x000fca00078ec0ff */
[----:B------:R-:W-:Y:S01]  /*1480*/  @!P0 IMAD.MOV.U32 R0, RZ, RZ, R6 ;  /* 0x000000ffff008224 */ /* 0x000fe200078e0006 */
[----:B------:R-:W-:Y:S06]  /*1490*/  @!P0 BRA `(.L_x_38) ;  /* 0x0000000000288947 */ /* 0x000fec0003800000 */
[----:B------:R-:W-:Y:S02]  /*14a0*/  FSETP.NEU.AND P0, PT, |R3|, +INF , PT ;  /* 0x7f8000000300780b */ /* 0x000fe40003f0d200 */
[----:B------:R-:W-:-:S13]  /*14b0*/  FSETP.EQ.AND P1, PT, R2, -1, PT ;  /* 0xbf8000000200780b */ /* 0x000fda0003f22000 */
[----:B------:R-:W-:Y:S05]  /*14c0*/  @!P0 BRA P1, `(.L_x_38) ;  /* 0x00000000001c8947 */ /* 0x000fea0000800000 */
[----:B------:R-:W-:-:S13]  /*14d0*/  FSETP.GEU.AND P1, PT, R2, RZ, PT ;  /* 0x000000ff0200720b */ /* 0x000fda0003f2e000 */
[----:B------:R-:W0:Y:S01]  /*14e0*/  @!P1 FRND.FLOOR R0, R3 ;  /* 0x0000000300009307 */ /* 0x000e220000205000 */
[----:B------:R-:W-:-:S04]  /*14f0*/  @!P1 FSETP.NEU.AND P2, PT, |R8|, 1, PT ;  /* 0x3f8000000800980b */ /* 0x000fc80003f4d200 */
[-C--:B------:R-:W-:Y:S02]  /*1500*/  @!P1 FSEL R2, R10, -R10.reuse, P2 ;  /* 0x8000000a0a029208 */ /* 0x080fe40001000000 */
[----:B0-----:R-:W-:Y:S02]  /*1510*/  @!P1 FSETP.NEU.AND P0, PT, R0, R3, PT ;  /* 0x000000030000920b */ /* 0x001fe40003f0d000 */
[----:B------:R-:W-:Y:S02]  /*1520*/  MOV R0, R10 ;  /* 0x0000000a00007202 */ /* 0x000fe40000000f00 */
[----:B------:R-:W-:-:S09]  /*1530*/  @!P1 FSEL R0, R2, +QNAN , !P0 ;  /* 0x7fffffff02009808 */ /* 0x000fd20004000000 */
.L_x_38:
[----:B------:R-:W-:Y:S05]  /*1540*/  BSYNC.RECONVERGENT B0 ;  /* 0x0000000000007941 */ /* 0x000fea0003800200 */
.L_x_37:
[----:B------:R-:W0:Y:S01]  /*1550*/  F2F.F64.F32 R2, R0 ;  /* 0x0000000000027310 */ /* 0x000e220000201800 */
[----:B------:R-:W-:Y:S01]  /*1560*/  STG.E desc[UR4][R4.64+0xc], R9 ;  /* 0x00000c0904007986 */ /* 0x000fe2000c101904 */
[----:B0-----:R-:W-:-:S08]  /*1570*/  DADD R2, R2, R2 ;  /* 0x0000000002027229 */ /* 0x001fd00000000002 */
[----:B------:R-:W-:-:S10]  /*1580*/  DADD R2, -R2, 1 ;  /* 0x3ff0000002027429 */ /* 0x000fd40000000100 */
[----:B------:R-:W0:Y:S02]  /*1590*/  F2F.F32.F64 R3, R2 ;  /* 0x0000000200037310 */ /* 0x000e240000301000 */
[----:B0-----:R-:W-:Y:S04]  /*15a0*/  STG.E desc[UR4][R4.64], R3 ;  /* 0x0000000304007986 */ /* 0x001fe8000c101904 */
[----:B------:R-:W-:Y:S04]  /*15b0*/  STG.E desc[UR4][R4.64+0x4], R3 ;  /* 0x0000040304007986 */ /* 0x000fe8000c101904 */
[----:B------:R-:W-:Y:S01]  /*15c0*/  STG.E desc[UR4][R4.64+0x8], R3 ;  /* 0x0000080304007986 */ /* 0x000fe2000c101904 */
[----:B------:R-:W-:Y:S05]  /*15d0*/  EXIT ;  /* 0x000000000000794d */ /* 0x000fea0003800000 */
.L_x_39:
        /* <DEDUP_REMOVED lines=10> */
.L_x_44:


//--------------------- .nv.shared.reserved.0     --------------------------
	.section	.nv.shared.reserved.0,"aw",@nobits
	.weak		__nv_reservedSMEM_offset_0_alias
	.size		__nv_reservedSMEM_offset_0_alias, 0, 64
	.other		__nv_reservedSMEM_offset_0_alias,@"STO_CUDA_RESERVED_SHARED STV_DEFAULT"
__nv_reservedSMEM_offset_0_alias:
	.zero		0
	.zero		64


//--------------------- .nv.constant0._Z18KernelPerlinCUDA_NPhS_iimf --------------------------
	.section	.nv.constant0._Z18KernelPerlinCUDA_NPhS_iimf,"a",@progbits
	.sectionflags	@""
	.align	4
.nv.constant0._Z18KernelPerlinCUDA_NPhS_iimf:
	.zero		932


//--------------------- .nv.constant0._Z18KernelPerlinCUDA_HPhPfiiifmf --------------------------
	.section	.nv.constant0._Z18KernelPerlinCUDA_HPhPfiiifmf,"a",@progbits
	.sectionflags	@""
	.align	4
.nv.constant0._Z18KernelPerlinCUDA_HPhPfiiifmf:
	.zero		940


//--------------------- SYMBOLS --------------------------

	.type		.nv.reservedSmem.offset0,@object
	.size		.nv.reservedSmem.offset0,0x4
